//
// Generated by NVIDIA NVVM Compiler
//
// Compiler Build ID: CL-36424714
// Cuda compilation tools, release 13.0, V13.0.88
// Based on NVVM 20.0.0
//

.version 9.0
.target sm_100
.address_size 64

	// .globl	_Z15compress_kernelPKfPfPhPiif
// _ZZ15compress_kernelPKfPfPhPiifE16block_prefix_sum has been demoted
// _ZZ15compress_kernelPKfPfPhPiifE11block_total has been demoted
// _ZZ15compress_kernelPKfPfPhPiifE11warp_totals has been demoted
// _ZZ26compute_prefix_sums_kernelPKhPiiE11warp_totals has been demoted
.extern .shared .align 16 .b8 shared_input[];
.extern .shared .align 16 .b8 shared_counts[];

.visible .entry _Z15compress_kernelPKfPfPhPiif(
	.param .u64 .ptr .align 1 _Z15compress_kernelPKfPfPhPiif_param_0,
	.param .u64 .ptr .align 1 _Z15compress_kernelPKfPfPhPiif_param_1,
	.param .u64 .ptr .align 1 _Z15compress_kernelPKfPfPhPiif_param_2,
	.param .u64 .ptr .align 1 _Z15compress_kernelPKfPfPhPiif_param_3,
	.param .u32 _Z15compress_kernelPKfPfPhPiif_param_4,
	.param .f32 _Z15compress_kernelPKfPfPhPiif_param_5
)
{
	.reg .pred 	%p<31>;
	.reg .b32 	%r<64>;
	.reg .b32 	%f<7>;
	.reg .b64 	%rd<15>;
	// demoted variable
	.shared .align 4 .u32 _ZZ15compress_kernelPKfPfPhPiifE16block_prefix_sum;
	// demoted variable
	.shared .align 4 .u32 _ZZ15compress_kernelPKfPfPhPiifE11block_total;
	// demoted variable
	.shared .align 4 .b8 _ZZ15compress_kernelPKfPfPhPiifE11warp_totals[32];
	ld.param.u64 	%rd1, [_Z15compress_kernelPKfPfPhPiif_param_0];
	ld.param.u64 	%rd2, [_Z15compress_kernelPKfPfPhPiif_param_1];
	ld.param.u64 	%rd3, [_Z15compress_kernelPKfPfPhPiif_param_2];
	ld.param.u64 	%rd4, [_Z15compress_kernelPKfPfPhPiif_param_3];
	ld.param.u32 	%r11, [_Z15compress_kernelPKfPfPhPiif_param_4];
	ld.param.f32 	%f3, [_Z15compress_kernelPKfPfPhPiif_param_5];
	mov.u32 	%r13, %ctaid.x;
	mov.u32 	%r14, %ntid.x;
	mov.u32 	%r1, %tid.x;
	mad.lo.s32 	%r2, %r13, %r14, %r1;
	and.b32  	%r3, %r1, 31;
	setp.ge.s32 	%p1, %r2, %r11;
	mov.f32 	%f6, 0f00000000;
	mov.b32 	%r62, 0;
	@%p1 bra 	$L__BB0_2;
	cvta.to.global.u64 	%rd5, %rd1;
	mul.wide.s32 	%rd6, %r2, 4;
	add.s64 	%rd7, %rd5, %rd6;
	ld.global.nc.f32 	%f6, [%rd7];
	abs.f32 	%f5, %f6;
	setp.gt.f32 	%p2, %f5, %f3;
	selp.u32 	%r62, 1, 0, %p2;
$L__BB0_2:
	shfl.sync.up.b32	%r15|%p3, %r62, 1, 0, -1;
	setp.eq.s32 	%p4, %r3, 0;
	selp.b32 	%r16, 0, %r15, %p4;
	add.s32 	%r17, %r16, %r62;
	shfl.sync.up.b32	%r18|%p5, %r17, 2, 0, -1;
	setp.lt.u32 	%p6, %r3, 2;
	selp.b32 	%r19, 0, %r18, %p6;
	add.s32 	%r20, %r19, %r17;
	shfl.sync.up.b32	%r21|%p7, %r20, 4, 0, -1;
	setp.lt.u32 	%p8, %r3, 4;
	selp.b32 	%r22, 0, %r21, %p8;
	add.s32 	%r23, %r22, %r20;
	shfl.sync.up.b32	%r24|%p9, %r23, 8, 0, -1;
	setp.lt.u32 	%p10, %r3, 8;
	selp.b32 	%r25, 0, %r24, %p10;
	add.s32 	%r26, %r25, %r23;
	shfl.sync.up.b32	%r27|%p11, %r26, 16, 0, -1;
	setp.lt.u32 	%p12, %r3, 16;
	selp.b32 	%r28, 0, %r27, %p12;
	add.s32 	%r63, %r28, %r26;
	setp.ne.s32 	%p13, %r3, 31;
	shr.u32 	%r29, %r1, 3;
	and.b32  	%r30, %r29, 124;
	mov.u32 	%r31, _ZZ15compress_kernelPKfPfPhPiifE11warp_totals;
	add.s32 	%r7, %r31, %r30;
	@%p13 bra 	$L__BB0_4;
	st.shared.u32 	[%r7], %r63;
$L__BB0_4:
	setp.gt.u32 	%p14, %r3, 7;
	bar.sync 	0;
	setp.gt.u32 	%p15, %r1, 31;
	or.pred  	%p16, %p15, %p14;
	@%p16 bra 	$L__BB0_7;
	setp.lt.u32 	%p17, %r3, 4;
	setp.lt.u32 	%p18, %r3, 2;
	setp.eq.s32 	%p19, %r3, 0;
	shl.b32 	%r33, %r3, 2;
	add.s32 	%r35, %r31, %r33;
	ld.shared.u32 	%r36, [%r35];
	shfl.sync.up.b32	%r37|%p20, %r36, 1, 0, -1;
	selp.b32 	%r38, 0, %r37, %p19;
	add.s32 	%r39, %r38, %r36;
	shfl.sync.up.b32	%r40|%p21, %r39, 2, 0, -1;
	selp.b32 	%r41, 0, %r40, %p18;
	add.s32 	%r42, %r41, %r39;
	shfl.sync.up.b32	%r43|%p22, %r42, 4, 0, -1;
	selp.b32 	%r44, 0, %r43, %p17;
	add.s32 	%r8, %r44, %r42;
	shfl.sync.up.b32	%r45|%p23, %r8, 8, 0, -1;
	shfl.sync.up.b32	%r46|%p24, %r8, 16, 0, -1;
	st.shared.u32 	[%r35], %r8;
	setp.ne.s32 	%p25, %r3, 7;
	@%p25 bra 	$L__BB0_7;
	st.shared.u32 	[_ZZ15compress_kernelPKfPfPhPiifE11block_total], %r8;
$L__BB0_7:
	setp.lt.u32 	%p26, %r1, 32;
	bar.sync 	0;
	@%p26 bra 	$L__BB0_9;
	ld.shared.u32 	%r47, [%r7+-4];
	add.s32 	%r63, %r47, %r63;
	bra.uni 	$L__BB0_11;
$L__BB0_9:
	setp.ne.s32 	%p27, %r1, 0;
	@%p27 bra 	$L__BB0_11;
	ld.shared.u32 	%r48, [_ZZ15compress_kernelPKfPfPhPiifE11block_total];
	cvta.to.global.u64 	%rd8, %rd4;
	atom.global.add.u32 	%r49, [%rd8], %r48;
	st.shared.u32 	[_ZZ15compress_kernelPKfPfPhPiifE16block_prefix_sum], %r49;
$L__BB0_11:
	bar.sync 	0;
	setp.ge.s32 	%p28, %r2, %r11;
	setp.eq.s32 	%p29, %r62, 0;
	or.pred  	%p30, %p28, %p29;
	@%p30 bra 	$L__BB0_13;
	ld.shared.u32 	%r51, [_ZZ15compress_kernelPKfPfPhPiifE16block_prefix_sum];
	add.s32 	%r52, %r63, %r51;
	add.s32 	%r53, %r52, -1;
	cvta.to.global.u64 	%rd9, %rd2;
	mul.wide.s32 	%rd10, %r53, 4;
	add.s64 	%rd11, %rd9, %rd10;
	st.global.f32 	[%rd11], %f6;
	and.b32  	%r54, %r2, 7;
	shr.s32 	%r55, %r2, 3;
	and.b32  	%r56, %r55, -4;
	cvt.s64.s32 	%rd12, %r56;
	cvta.to.global.u64 	%rd13, %rd3;
	add.s64 	%rd14, %rd13, %rd12;
	mov.b32 	%r57, 1;
	shl.b32 	%r58, %r57, %r54;
	and.b32  	%r59, %r2, 24;
	shl.b32 	%r60, %r58, %r59;
	atom.global.or.b32 	%r61, [%rd14], %r60;
$L__BB0_13:
	ret;

}
	// .globl	_Z17decompress_kernelPKfPKhPfPKii
.visible .entry _Z17decompress_kernelPKfPKhPfPKii(
	.param .u64 .ptr .align 1 _Z17decompress_kernelPKfPKhPfPKii_param_0,
	.param .u64 .ptr .align 1 _Z17decompress_kernelPKfPKhPfPKii_param_1,
	.param .u64 .ptr .align 1 _Z17decompress_kernelPKfPKhPfPKii_param_2,
	.param .u64 .ptr .align 1 _Z17decompress_kernelPKfPKhPfPKii_param_3,
	.param .u32 _Z17decompress_kernelPKfPKhPfPKii_param_4
)
{
	.reg .pred 	%p<4>;
	.reg .b16 	%rs<2>;
	.reg .b32 	%r<13>;
	.reg .b32 	%f<2>;
	.reg .b64 	%rd<18>;

	ld.param.u64 	%rd2, [_Z17decompress_kernelPKfPKhPfPKii_param_0];
	ld.param.u64 	%rd3, [_Z17decompress_kernelPKfPKhPfPKii_param_1];
	ld.param.u64 	%rd5, [_Z17decompress_kernelPKfPKhPfPKii_param_2];
	ld.param.u64 	%rd4, [_Z17decompress_kernelPKfPKhPfPKii_param_3];
	ld.param.u32 	%r2, [_Z17decompress_kernelPKfPKhPfPKii_param_4];
	cvta.to.global.u64 	%rd1, %rd5;
	mov.u32 	%r3, %ctaid.x;
	mov.u32 	%r4, %ntid.x;
	mov.u32 	%r5, %tid.x;
	mad.lo.s32 	%r1, %r3, %r4, %r5;
	setp.ge.s32 	%p1, %r1, %r2;
	@%p1 bra 	$L__BB1_4;
	cvta.to.global.u64 	%rd6, %rd3;
	shr.s32 	%r6, %r1, 3;
	and.b32  	%r7, %r1, 7;
	cvt.s64.s32 	%rd7, %r6;
	add.s64 	%rd8, %rd6, %rd7;
	ld.global.nc.u8 	%rs1, [%rd8];
	cvt.u32.u8 	%r8, %rs1;
	shr.u32 	%r9, %r8, %r7;
	and.b32  	%r10, %r9, 1;
	setp.eq.b32 	%p2, %r10, 1;
	not.pred 	%p3, %p2;
	@%p3 bra 	$L__BB1_3;
	cvta.to.global.u64 	%rd9, %rd4;
	mul.wide.s32 	%rd10, %r1, 4;
	add.s64 	%rd11, %rd9, %rd10;
	ld.global.nc.u32 	%r11, [%rd11];
	cvta.to.global.u64 	%rd12, %rd2;
	mul.wide.s32 	%rd13, %r11, 4;
	add.s64 	%rd14, %rd12, %rd13;
	ld.global.nc.f32 	%f1, [%rd14];
	add.s64 	%rd15, %rd1, %rd10;
	st.global.f32 	[%rd15], %f1;
	bra.uni 	$L__BB1_4;
$L__BB1_3:
	mul.wide.s32 	%rd16, %r1, 4;
	add.s64 	%rd17, %rd1, %rd16;
	mov.b32 	%r12, 0;
	st.global.u32 	[%rd17], %r12;
$L__BB1_4:
	ret;

}
	// .globl	_Z26compute_prefix_sums_kernelPKhPii
.visible .entry _Z26compute_prefix_sums_kernelPKhPii(
	.param .u64 .ptr .align 1 _Z26compute_prefix_sums_kernelPKhPii_param_0,
	.param .u64 .ptr .align 1 _Z26compute_prefix_sums_kernelPKhPii_param_1,
	.param .u32 _Z26compute_prefix_sums_kernelPKhPii_param_2
)
{
	.reg .pred 	%p<26>;
	.reg .b16 	%rs<2>;
	.reg .b32 	%r<56>;
	.reg .b64 	%rd<9>;
	// demoted variable
	.shared .align 4 .b8 _ZZ26compute_prefix_sums_kernelPKhPiiE11warp_totals[32];
	ld.param.u64 	%rd1, [_Z26compute_prefix_sums_kernelPKhPii_param_0];
	ld.param.u64 	%rd2, [_Z26compute_prefix_sums_kernelPKhPii_param_1];
	ld.param.u32 	%r11, [_Z26compute_prefix_sums_kernelPKhPii_param_2];
	mov.u32 	%r13, %ctaid.x;
	mov.u32 	%r14, %ntid.x;
	mov.u32 	%r1, %tid.x;
	mad.lo.s32 	%r2, %r13, %r14, %r1;
	and.b32  	%r3, %r1, 31;
	setp.ge.s32 	%p1, %r2, %r11;
	mov.b32 	%r54, 0;
	@%p1 bra 	$L__BB2_2;
	cvta.to.global.u64 	%rd3, %rd1;
	shr.s32 	%r15, %r2, 3;
	and.b32  	%r16, %r2, 7;
	cvt.s64.s32 	%rd4, %r15;
	add.s64 	%rd5, %rd3, %rd4;
	ld.global.nc.u8 	%rs1, [%rd5];
	cvt.u32.u8 	%r17, %rs1;
	shr.u32 	%r18, %r17, %r16;
	and.b32  	%r54, %r18, 1;
$L__BB2_2:
	shfl.sync.up.b32	%r19|%p2, %r54, 1, 0, -1;
	setp.eq.s32 	%p3, %r3, 0;
	selp.b32 	%r20, 0, %r19, %p3;
	add.s32 	%r21, %r20, %r54;
	shfl.sync.up.b32	%r22|%p4, %r21, 2, 0, -1;
	setp.lt.u32 	%p5, %r3, 2;
	selp.b32 	%r23, 0, %r22, %p5;
	add.s32 	%r24, %r23, %r21;
	shfl.sync.up.b32	%r25|%p6, %r24, 4, 0, -1;
	setp.lt.u32 	%p7, %r3, 4;
	selp.b32 	%r26, 0, %r25, %p7;
	add.s32 	%r27, %r26, %r24;
	shfl.sync.up.b32	%r28|%p8, %r27, 8, 0, -1;
	setp.lt.u32 	%p9, %r3, 8;
	selp.b32 	%r29, 0, %r28, %p9;
	add.s32 	%r30, %r29, %r27;
	shfl.sync.up.b32	%r31|%p10, %r30, 16, 0, -1;
	setp.lt.u32 	%p11, %r3, 16;
	selp.b32 	%r32, 0, %r31, %p11;
	add.s32 	%r6, %r32, %r30;
	sub.s32 	%r55, %r6, %r54;
	setp.ne.s32 	%p12, %r3, 31;
	shr.u32 	%r33, %r1, 3;
	and.b32  	%r34, %r33, 124;
	mov.u32 	%r35, _ZZ26compute_prefix_sums_kernelPKhPiiE11warp_totals;
	add.s32 	%r8, %r35, %r34;
	@%p12 bra 	$L__BB2_4;
	st.shared.u32 	[%r8], %r6;
$L__BB2_4:
	setp.gt.u32 	%p13, %r3, 7;
	bar.sync 	0;
	setp.gt.u32 	%p14, %r1, 31;
	or.pred  	%p15, %p14, %p13;
	@%p15 bra 	$L__BB2_6;
	setp.lt.u32 	%p16, %r3, 4;
	setp.lt.u32 	%p17, %r3, 2;
	setp.eq.s32 	%p18, %r3, 0;
	shl.b32 	%r37, %r3, 2;
	add.s32 	%r39, %r35, %r37;
	ld.shared.u32 	%r40, [%r39];
	shfl.sync.up.b32	%r41|%p19, %r40, 1, 0, -1;
	selp.b32 	%r42, 0, %r41, %p18;
	add.s32 	%r43, %r42, %r40;
	shfl.sync.up.b32	%r44|%p20, %r43, 2, 0, -1;
	selp.b32 	%r45, 0, %r44, %p17;
	add.s32 	%r46, %r45, %r43;
	shfl.sync.up.b32	%r47|%p21, %r46, 4, 0, -1;
	selp.b32 	%r48, 0, %r47, %p16;
	add.s32 	%r49, %r48, %r46;
	shfl.sync.up.b32	%r50|%p22, %r49, 8, 0, -1;
	shfl.sync.up.b32	%r51|%p23, %r49, 16, 0, -1;
	sub.s32 	%r52, %r49, %r40;
	st.shared.u32 	[%r39], %r52;
$L__BB2_6:
	setp.lt.u32 	%p24, %r1, 32;
	bar.sync 	0;
	@%p24 bra 	$L__BB2_8;
	ld.shared.u32 	%r53, [%r8];
	add.s32 	%r55, %r53, %r55;
$L__BB2_8:
	setp.ge.s32 	%p25, %r2, %r11;
	@%p25 bra 	$L__BB2_10;
	cvta.to.global.u64 	%rd6, %rd2;
	mul.wide.s32 	%rd7, %r2, 4;
	add.s64 	%rd8, %rd6, %rd7;
	st.global.u32 	[%rd8], %r55;
$L__BB2_10:
	ret;

}
	// .globl	_Z20sparse_matmul_kernelPKfPKhPKiS0_Pfiii
.visible .entry _Z20sparse_matmul_kernelPKfPKhPKiS0_Pfiii(
	.param .u64 .ptr .align 1 _Z20sparse_matmul_kernelPKfPKhPKiS0_Pfiii_param_0,
	.param .u64 .ptr .align 1 _Z20sparse_matmul_kernelPKfPKhPKiS0_Pfiii_param_1,
	.param .u64 .ptr .align 1 _Z20sparse_matmul_kernelPKfPKhPKiS0_Pfiii_param_2,
	.param .u64 .ptr .align 1 _Z20sparse_matmul_kernelPKfPKhPKiS0_Pfiii_param_3,
	.param .u64 .ptr .align 1 _Z20sparse_matmul_kernelPKfPKhPKiS0_Pfiii_param_4,
	.param .u32 _Z20sparse_matmul_kernelPKfPKhPKiS0_Pfiii_param_5,
	.param .u32 _Z20sparse_matmul_kernelPKfPKhPKiS0_Pfiii_param_6,
	.param .u32 _Z20sparse_matmul_kernelPKfPKhPKiS0_Pfiii_param_7
)
{
	.reg .pred 	%p<35>;
	.reg .b16 	%rs<16>;
	.reg .b32 	%r<182>;
	.reg .b32 	%f<96>;
	.reg .b64 	%rd<98>;

	ld.param.u64 	%rd9, [_Z20sparse_matmul_kernelPKfPKhPKiS0_Pfiii_param_0];
	ld.param.u64 	%rd10, [_Z20sparse_matmul_kernelPKfPKhPKiS0_Pfiii_param_1];
	ld.param.u64 	%rd7, [_Z20sparse_matmul_kernelPKfPKhPKiS0_Pfiii_param_2];
	ld.param.u64 	%rd11, [_Z20sparse_matmul_kernelPKfPKhPKiS0_Pfiii_param_3];
	ld.param.u64 	%rd8, [_Z20sparse_matmul_kernelPKfPKhPKiS0_Pfiii_param_4];
	ld.param.u32 	%r59, [_Z20sparse_matmul_kernelPKfPKhPKiS0_Pfiii_param_5];
	ld.param.u32 	%r57, [_Z20sparse_matmul_kernelPKfPKhPKiS0_Pfiii_param_6];
	ld.param.u32 	%r58, [_Z20sparse_matmul_kernelPKfPKhPKiS0_Pfiii_param_7];
	cvta.to.global.u64 	%rd1, %rd11;
	cvta.to.global.u64 	%rd2, %rd9;
	cvta.to.global.u64 	%rd3, %rd10;
	mov.u32 	%r1, %ctaid.x;
	mov.u32 	%r60, %ctaid.y;
	mov.u32 	%r61, %ntid.x;
	mov.u32 	%r62, %tid.x;
	mad.lo.s32 	%r2, %r60, %r61, %r62;
	setp.ge.s32 	%p1, %r2, %r59;
	@%p1 bra 	$L__BB3_43;
	cvta.to.global.u64 	%rd4, %rd7;
	mul.lo.s32 	%r3, %r57, %r1;
	setp.lt.s32 	%p2, %r57, 1;
	mov.f32 	%f75, 0f00000000;
	@%p2 bra 	$L__BB3_42;
	mul.wide.u32 	%rd12, %r1, 4;
	add.s64 	%rd13, %rd4, %rd12;
	ld.global.nc.u32 	%r162, [%rd13];
	mul.lo.s32 	%r5, %r57, %r2;
	and.b32  	%r6, %r57, 7;
	setp.lt.u32 	%p3, %r57, 8;
	mov.f32 	%f75, 0f00000000;
	mov.b32 	%r176, 0;
	@%p3 bra 	$L__BB3_21;
	and.b32  	%r176, %r57, 2147483640;
	and.b32  	%r65, %r3, 7;
	add.s32 	%r66, %r3, 2;
	and.b32  	%r67, %r66, 7;
	add.s32 	%r68, %r3, 3;
	and.b32  	%r69, %r68, 7;
	xor.b32  	%r70, %r65, 4;
	add.s32 	%r71, %r3, 5;
	and.b32  	%r72, %r71, 7;
	add.s32 	%r73, %r3, 6;
	and.b32  	%r74, %r73, 7;
	add.s32 	%r75, %r3, -1;
	and.b32  	%r76, %r75, 7;
	mov.b32 	%r77, 1;
	shl.b32 	%r8, %r77, %r67;
	shl.b32 	%r9, %r77, %r69;
	shl.b32 	%r10, %r77, %r70;
	shl.b32 	%r11, %r77, %r72;
	shl.b32 	%r12, %r77, %r74;
	shl.b32 	%r13, %r77, %r76;
	mov.f32 	%f75, 0f00000000;
	mov.b32 	%r160, 0;
	cvt.u64.u32 	%rd22, %r5;
$L__BB3_4:
	.pragma "nounroll";
	add.s32 	%r16, %r160, %r3;
	shr.u32 	%r78, %r16, 3;
	cvt.u64.u32 	%rd14, %r78;
	add.s64 	%rd15, %rd3, %rd14;
	ld.global.nc.u8 	%rs1, [%rd15];
	cvt.u32.u8 	%r79, %rs1;
	and.b32  	%r80, %r3, 7;
	shr.u32 	%r81, %r79, %r80;
	and.b32  	%r82, %r81, 1;
	setp.eq.b32 	%p4, %r82, 1;
	not.pred 	%p5, %p4;
	@%p5 bra 	$L__BB3_6;
	mul.wide.s32 	%rd16, %r162, 4;
	add.s64 	%rd17, %rd2, %rd16;
	ld.global.nc.f32 	%f42, [%rd17];
	add.s32 	%r83, %r160, %r5;
	mul.wide.u32 	%rd18, %r83, 4;
	add.s64 	%rd19, %rd1, %rd18;
	ld.global.nc.f32 	%f43, [%rd19];
	fma.rn.f32 	%f75, %f42, %f43, %f75;
	add.s32 	%r162, %r162, 1;
$L__BB3_6:
	add.s32 	%r84, %r16, 1;
	shr.u32 	%r85, %r84, 3;
	cvt.u64.u32 	%rd20, %r85;
	add.s64 	%rd21, %rd3, %rd20;
	ld.global.nc.u8 	%rs2, [%rd21];
	cvt.u32.u8 	%r86, %rs2;
	add.s32 	%r87, %r3, 1;
	and.b32  	%r88, %r87, 7;
	shr.u32 	%r89, %r86, %r88;
	and.b32  	%r90, %r89, 1;
	setp.eq.b32 	%p6, %r90, 1;
	not.pred 	%p7, %p6;
	cvt.u64.u32 	%rd23, %r160;
	add.s64 	%rd24, %rd23, %rd22;
	shl.b64 	%rd25, %rd24, 2;
	add.s64 	%rd5, %rd1, %rd25;
	@%p7 bra 	$L__BB3_8;
	mul.wide.s32 	%rd26, %r162, 4;
	add.s64 	%rd27, %rd2, %rd26;
	ld.global.nc.f32 	%f44, [%rd27];
	ld.global.nc.f32 	%f45, [%rd5+4];
	fma.rn.f32 	%f75, %f44, %f45, %f75;
	add.s32 	%r162, %r162, 1;
$L__BB3_8:
	add.s32 	%r91, %r16, 2;
	shr.u32 	%r92, %r91, 3;
	cvt.u64.u32 	%rd28, %r92;
	add.s64 	%rd29, %rd3, %rd28;
	ld.global.nc.u8 	%rs3, [%rd29];
	cvt.u32.u8 	%r93, %rs3;
	and.b32  	%r94, %r8, %r93;
	setp.eq.s32 	%p8, %r94, 0;
	@%p8 bra 	$L__BB3_10;
	mul.wide.s32 	%rd30, %r162, 4;
	add.s64 	%rd31, %rd2, %rd30;
	ld.global.nc.f32 	%f46, [%rd31];
	ld.global.nc.f32 	%f47, [%rd5+8];
	fma.rn.f32 	%f75, %f46, %f47, %f75;
	add.s32 	%r162, %r162, 1;
$L__BB3_10:
	add.s32 	%r95, %r16, 3;
	shr.u32 	%r96, %r95, 3;
	cvt.u64.u32 	%rd32, %r96;
	add.s64 	%rd33, %rd3, %rd32;
	ld.global.nc.u8 	%rs4, [%rd33];
	cvt.u32.u8 	%r97, %rs4;
	and.b32  	%r98, %r9, %r97;
	setp.eq.s32 	%p9, %r98, 0;
	@%p9 bra 	$L__BB3_12;
	mul.wide.s32 	%rd34, %r162, 4;
	add.s64 	%rd35, %rd2, %rd34;
	ld.global.nc.f32 	%f48, [%rd35];
	ld.global.nc.f32 	%f49, [%rd5+12];
	fma.rn.f32 	%f75, %f48, %f49, %f75;
	add.s32 	%r162, %r162, 1;
$L__BB3_12:
	add.s32 	%r99, %r16, 4;
	shr.u32 	%r100, %r99, 3;
	cvt.u64.u32 	%rd36, %r100;
	add.s64 	%rd37, %rd3, %rd36;
	ld.global.nc.u8 	%rs5, [%rd37];
	cvt.u32.u8 	%r101, %rs5;
	and.b32  	%r102, %r10, %r101;
	setp.eq.s32 	%p10, %r102, 0;
	@%p10 bra 	$L__BB3_14;
	mul.wide.s32 	%rd38, %r162, 4;
	add.s64 	%rd39, %rd2, %rd38;
	ld.global.nc.f32 	%f50, [%rd39];
	ld.global.nc.f32 	%f51, [%rd5+16];
	fma.rn.f32 	%f75, %f50, %f51, %f75;
	add.s32 	%r162, %r162, 1;
$L__BB3_14:
	add.s32 	%r103, %r16, 5;
	shr.u32 	%r104, %r103, 3;
	cvt.u64.u32 	%rd40, %r104;
	add.s64 	%rd41, %rd3, %rd40;
	ld.global.nc.u8 	%rs6, [%rd41];
	cvt.u32.u8 	%r105, %rs6;
	and.b32  	%r106, %r11, %r105;
	setp.eq.s32 	%p11, %r106, 0;
	@%p11 bra 	$L__BB3_16;
	mul.wide.s32 	%rd42, %r162, 4;
	add.s64 	%rd43, %rd2, %rd42;
	ld.global.nc.f32 	%f52, [%rd43];
	ld.global.nc.f32 	%f53, [%rd5+20];
	fma.rn.f32 	%f75, %f52, %f53, %f75;
	add.s32 	%r162, %r162, 1;
$L__BB3_16:
	add.s32 	%r107, %r16, 6;
	shr.u32 	%r108, %r107, 3;
	cvt.u64.u32 	%rd44, %r108;
	add.s64 	%rd45, %rd3, %rd44;
	ld.global.nc.u8 	%rs7, [%rd45];
	cvt.u32.u8 	%r109, %rs7;
	and.b32  	%r110, %r12, %r109;
	setp.eq.s32 	%p12, %r110, 0;
	@%p12 bra 	$L__BB3_18;
	mul.wide.s32 	%rd46, %r162, 4;
	add.s64 	%rd47, %rd2, %rd46;
	ld.global.nc.f32 	%f54, [%rd47];
	ld.global.nc.f32 	%f55, [%rd5+24];
	fma.rn.f32 	%f75, %f54, %f55, %f75;
	add.s32 	%r162, %r162, 1;
$L__BB3_18:
	add.s32 	%r111, %r16, 7;
	shr.u32 	%r112, %r111, 3;
	cvt.u64.u32 	%rd48, %r112;
	add.s64 	%rd49, %rd3, %rd48;
	ld.global.nc.u8 	%rs8, [%rd49];
	cvt.u32.u8 	%r113, %rs8;
	and.b32  	%r114, %r13, %r113;
	setp.eq.s32 	%p13, %r114, 0;
	@%p13 bra 	$L__BB3_20;
	mul.wide.s32 	%rd50, %r162, 4;
	add.s64 	%rd51, %rd2, %rd50;
	ld.global.nc.f32 	%f56, [%rd51];
	ld.global.nc.f32 	%f57, [%rd5+28];
	fma.rn.f32 	%f75, %f56, %f57, %f75;
	add.s32 	%r162, %r162, 1;
$L__BB3_20:
	add.s32 	%r160, %r160, 8;
	setp.ne.s32 	%p14, %r160, %r176;
	@%p14 bra 	$L__BB3_4;
$L__BB3_21:
	setp.eq.s32 	%p15, %r6, 0;
	@%p15 bra 	$L__BB3_42;
	and.b32  	%r36, %r57, 3;
	setp.lt.u32 	%p16, %r6, 4;
	@%p16 bra 	$L__BB3_32;
	add.s32 	%r37, %r176, %r3;
	shr.u32 	%r115, %r37, 3;
	and.b32  	%r116, %r37, 7;
	cvt.u64.u32 	%rd52, %r115;
	add.s64 	%rd53, %rd3, %rd52;
	ld.global.nc.u8 	%rs9, [%rd53];
	cvt.u32.u8 	%r117, %rs9;
	shr.u32 	%r118, %r117, %r116;
	and.b32  	%r119, %r118, 1;
	setp.eq.b32 	%p17, %r119, 1;
	not.pred 	%p18, %p17;
	@%p18 bra 	$L__BB3_25;
	mul.wide.s32 	%rd54, %r162, 4;
	add.s64 	%rd55, %rd2, %rd54;
	ld.global.nc.f32 	%f59, [%rd55];
	add.s32 	%r120, %r176, %r5;
	mul.wide.u32 	%rd56, %r120, 4;
	add.s64 	%rd57, %rd1, %rd56;
	ld.global.nc.f32 	%f60, [%rd57];
	fma.rn.f32 	%f75, %f59, %f60, %f75;
	add.s32 	%r162, %r162, 1;
$L__BB3_25:
	add.s32 	%r121, %r37, 1;
	shr.u32 	%r122, %r121, 3;
	and.b32  	%r123, %r121, 7;
	cvt.u64.u32 	%rd58, %r122;
	add.s64 	%rd59, %rd3, %rd58;
	ld.global.nc.u8 	%rs10, [%rd59];
	cvt.u32.u8 	%r124, %rs10;
	shr.u32 	%r125, %r124, %r123;
	and.b32  	%r126, %r125, 1;
	setp.eq.b32 	%p19, %r126, 1;
	not.pred 	%p20, %p19;
	cvt.u64.u32 	%rd60, %r5;
	cvt.u64.u32 	%rd61, %r176;
	add.s64 	%rd62, %rd61, %rd60;
	shl.b64 	%rd63, %rd62, 2;
	add.s64 	%rd6, %rd1, %rd63;
	@%p20 bra 	$L__BB3_27;
	mul.wide.s32 	%rd64, %r162, 4;
	add.s64 	%rd65, %rd2, %rd64;
	ld.global.nc.f32 	%f61, [%rd65];
	ld.global.nc.f32 	%f62, [%rd6+4];
	fma.rn.f32 	%f75, %f61, %f62, %f75;
	add.s32 	%r162, %r162, 1;
$L__BB3_27:
	add.s32 	%r127, %r37, 2;
	shr.u32 	%r128, %r127, 3;
	and.b32  	%r129, %r127, 7;
	cvt.u64.u32 	%rd66, %r128;
	add.s64 	%rd67, %rd3, %rd66;
	ld.global.nc.u8 	%rs11, [%rd67];
	cvt.u32.u8 	%r130, %rs11;
	shr.u32 	%r131, %r130, %r129;
	and.b32  	%r132, %r131, 1;
	setp.eq.b32 	%p21, %r132, 1;
	not.pred 	%p22, %p21;
	@%p22 bra 	$L__BB3_29;
	mul.wide.s32 	%rd68, %r162, 4;
	add.s64 	%rd69, %rd2, %rd68;
	ld.global.nc.f32 	%f63, [%rd69];
	ld.global.nc.f32 	%f64, [%rd6+8];
	fma.rn.f32 	%f75, %f63, %f64, %f75;
	add.s32 	%r162, %r162, 1;
$L__BB3_29:
	add.s32 	%r133, %r37, 3;
	shr.u32 	%r134, %r133, 3;
	and.b32  	%r135, %r133, 7;
	cvt.u64.u32 	%rd70, %r134;
	add.s64 	%rd71, %rd3, %rd70;
	ld.global.nc.u8 	%rs12, [%rd71];
	cvt.u32.u8 	%r136, %rs12;
	shr.u32 	%r137, %r136, %r135;
	and.b32  	%r138, %r137, 1;
	setp.eq.b32 	%p23, %r138, 1;
	not.pred 	%p24, %p23;
	@%p24 bra 	$L__BB3_31;
	mul.wide.s32 	%rd72, %r162, 4;
	add.s64 	%rd73, %rd2, %rd72;
	ld.global.nc.f32 	%f65, [%rd73];
	ld.global.nc.f32 	%f66, [%rd6+12];
	fma.rn.f32 	%f75, %f65, %f66, %f75;
	add.s32 	%r162, %r162, 1;
$L__BB3_31:
	add.s32 	%r176, %r176, 4;
$L__BB3_32:
	setp.eq.s32 	%p25, %r36, 0;
	@%p25 bra 	$L__BB3_42;
	setp.eq.s32 	%p26, %r36, 1;
	@%p26 bra 	$L__BB3_39;
	add.s32 	%r49, %r176, %r3;
	shr.u32 	%r139, %r49, 3;
	and.b32  	%r140, %r49, 7;
	cvt.u64.u32 	%rd74, %r139;
	add.s64 	%rd75, %rd3, %rd74;
	ld.global.nc.u8 	%rs13, [%rd75];
	cvt.u32.u8 	%r141, %rs13;
	shr.u32 	%r142, %r141, %r140;
	and.b32  	%r143, %r142, 1;
	setp.eq.b32 	%p27, %r143, 1;
	not.pred 	%p28, %p27;
	@%p28 bra 	$L__BB3_36;
	mul.wide.s32 	%rd76, %r162, 4;
	add.s64 	%rd77, %rd2, %rd76;
	ld.global.nc.f32 	%f68, [%rd77];
	add.s32 	%r144, %r176, %r5;
	mul.wide.u32 	%rd78, %r144, 4;
	add.s64 	%rd79, %rd1, %rd78;
	ld.global.nc.f32 	%f69, [%rd79];
	fma.rn.f32 	%f75, %f68, %f69, %f75;
	add.s32 	%r162, %r162, 1;
$L__BB3_36:
	add.s32 	%r145, %r49, 1;
	shr.u32 	%r146, %r145, 3;
	and.b32  	%r147, %r145, 7;
	cvt.u64.u32 	%rd80, %r146;
	add.s64 	%rd81, %rd3, %rd80;
	ld.global.nc.u8 	%rs14, [%rd81];
	cvt.u32.u8 	%r148, %rs14;
	shr.u32 	%r149, %r148, %r147;
	and.b32  	%r150, %r149, 1;
	setp.eq.b32 	%p29, %r150, 1;
	not.pred 	%p30, %p29;
	@%p30 bra 	$L__BB3_38;
	mul.wide.s32 	%rd82, %r162, 4;
	add.s64 	%rd83, %rd2, %rd82;
	ld.global.nc.f32 	%f70, [%rd83];
	cvt.u64.u32 	%rd84, %r5;
	cvt.u64.u32 	%rd85, %r176;
	add.s64 	%rd86, %rd85, %rd84;
	shl.b64 	%rd87, %rd86, 2;
	add.s64 	%rd88, %rd1, %rd87;
	ld.global.nc.f32 	%f71, [%rd88+4];
	fma.rn.f32 	%f75, %f70, %f71, %f75;
	add.s32 	%r162, %r162, 1;
$L__BB3_38:
	add.s32 	%r176, %r176, 2;
$L__BB3_39:
	and.b32  	%r151, %r57, 1;
	setp.eq.b32 	%p31, %r151, 1;
	not.pred 	%p32, %p31;
	@%p32 bra 	$L__BB3_42;
	add.s32 	%r152, %r176, %r3;
	shr.u32 	%r153, %r152, 3;
	and.b32  	%r154, %r152, 7;
	cvt.u64.u32 	%rd89, %r153;
	add.s64 	%rd90, %rd3, %rd89;
	ld.global.nc.u8 	%rs15, [%rd90];
	cvt.u32.u8 	%r155, %rs15;
	shr.u32 	%r156, %r155, %r154;
	and.b32  	%r157, %r156, 1;
	setp.eq.b32 	%p33, %r157, 1;
	not.pred 	%p34, %p33;
	@%p34 bra 	$L__BB3_42;
	mul.wide.s32 	%rd91, %r162, 4;
	add.s64 	%rd92, %rd2, %rd91;
	ld.global.nc.f32 	%f72, [%rd92];
	add.s32 	%r158, %r176, %r5;
	mul.wide.u32 	%rd93, %r158, 4;
	add.s64 	%rd94, %rd1, %rd93;
	ld.global.nc.f32 	%f73, [%rd94];
	fma.rn.f32 	%f75, %f72, %f73, %f75;
$L__BB3_42:
	mad.lo.s32 	%r159, %r58, %r2, %r1;
	cvta.to.global.u64 	%rd95, %rd8;
	mul.wide.s32 	%rd96, %r159, 4;
	add.s64 	%rd97, %rd95, %rd96;
	st.global.f32 	[%rd97], %f75;
$L__BB3_43:
	ret;

}
	// .globl	_Z27sparse_matmul_shared_kernelPKfPKhPKiS0_Pfiii
.visible .entry _Z27sparse_matmul_shared_kernelPKfPKhPKiS0_Pfiii(
	.param .u64 .ptr .align 1 _Z27sparse_matmul_shared_kernelPKfPKhPKiS0_Pfiii_param_0,
	.param .u64 .ptr .align 1 _Z27sparse_matmul_shared_kernelPKfPKhPKiS0_Pfiii_param_1,
	.param .u64 .ptr .align 1 _Z27sparse_matmul_shared_kernelPKfPKhPKiS0_Pfiii_param_2,
	.param .u64 .ptr .align 1 _Z27sparse_matmul_shared_kernelPKfPKhPKiS0_Pfiii_param_3,
	.param .u64 .ptr .align 1 _Z27sparse_matmul_shared_kernelPKfPKhPKiS0_Pfiii_param_4,
	.param .u32 _Z27sparse_matmul_shared_kernelPKfPKhPKiS0_Pfiii_param_5,
	.param .u32 _Z27sparse_matmul_shared_kernelPKfPKhPKiS0_Pfiii_param_6,
	.param .u32 _Z27sparse_matmul_shared_kernelPKfPKhPKiS0_Pfiii_param_7
)
{
	.reg .pred 	%p<41>;
	.reg .b16 	%rs<16>;
	.reg .b32 	%r<244>;
	.reg .b32 	%f<100>;
	.reg .b64 	%rd<77>;

	ld.param.u64 	%rd7, [_Z27sparse_matmul_shared_kernelPKfPKhPKiS0_Pfiii_param_0];
	ld.param.u64 	%rd8, [_Z27sparse_matmul_shared_kernelPKfPKhPKiS0_Pfiii_param_1];
	ld.param.u64 	%rd9, [_Z27sparse_matmul_shared_kernelPKfPKhPKiS0_Pfiii_param_2];
	ld.param.u64 	%rd5, [_Z27sparse_matmul_shared_kernelPKfPKhPKiS0_Pfiii_param_3];
	ld.param.u64 	%rd6, [_Z27sparse_matmul_shared_kernelPKfPKhPKiS0_Pfiii_param_4];
	ld.param.u32 	%r82, [_Z27sparse_matmul_shared_kernelPKfPKhPKiS0_Pfiii_param_5];
	ld.param.u32 	%r83, [_Z27sparse_matmul_shared_kernelPKfPKhPKiS0_Pfiii_param_6];
	ld.param.u32 	%r84, [_Z27sparse_matmul_shared_kernelPKfPKhPKiS0_Pfiii_param_7];
	cvta.to.global.u64 	%rd1, %rd7;
	cvta.to.global.u64 	%rd2, %rd8;
	cvta.to.global.u64 	%rd3, %rd9;
	mov.u32 	%r1, %ctaid.x;
	mov.u32 	%r85, %ctaid.y;
	mov.u32 	%r2, %tid.x;
	shl.b32 	%r3, %r85, 8;
	add.s32 	%r4, %r3, %r2;
	mul.lo.s32 	%r5, %r83, %r1;
	setp.lt.s32 	%p1, %r83, 1;
	mov.f32 	%f78, 0f00000000;
	@%p1 bra 	$L__BB4_49;
	mul.wide.u32 	%rd10, %r1, 4;
	add.s64 	%rd11, %rd3, %rd10;
	ld.global.nc.u32 	%r220, [%rd11];
	sub.s32 	%r87, %r82, %r3;
	min.s32 	%r7, %r87, 256;
	shl.b32 	%r8, %r2, 8;
	add.s32 	%r88, %r5, 1;
	and.b32  	%r89, %r88, 7;
	add.s32 	%r90, %r5, 2;
	and.b32  	%r91, %r90, 7;
	add.s32 	%r92, %r5, 3;
	and.b32  	%r93, %r92, 7;
	add.s32 	%r94, %r5, 6;
	and.b32  	%r95, %r94, 7;
	add.s32 	%r96, %r5, -1;
	and.b32  	%r97, %r96, 7;
	mov.b32 	%r98, 1;
	shl.b32 	%r9, %r98, %r89;
	shl.b32 	%r10, %r98, %r91;
	shl.b32 	%r11, %r98, %r93;
	shl.b32 	%r12, %r98, %r95;
	shl.b32 	%r13, %r98, %r97;
	cvta.to.global.u64 	%rd4, %rd5;
	mov.f32 	%f78, 0f00000000;
	mov.b32 	%r213, 0;
	mov.u32 	%r214, %r213;
$L__BB4_2:
	mov.u32 	%r15, %r214;
	add.s32 	%r214, %r15, 256;
	min.s32 	%r99, %r83, %r214;
	add.s32 	%r100, %r15, 1;
	max.s32 	%r18, %r99, %r100;
	and.b32  	%r19, %r18, 7;
	shl.b32 	%r101, %r213, 8;
	sub.s32 	%r20, %r18, %r101;
	sub.s32 	%r21, %r99, %r15;
	mul.lo.s32 	%r22, %r21, %r7;
	setp.ge.s32 	%p2, %r2, %r22;
	@%p2 bra 	$L__BB4_7;
	mov.u32 	%r216, %r2;
$L__BB4_4:
	div.s32 	%r24, %r216, %r21;
	add.s32 	%r25, %r24, %r3;
	setp.ge.s32 	%p3, %r25, %r82;
	@%p3 bra 	$L__BB4_6;
	rem.s32 	%r102, %r216, %r21;
	add.s32 	%r103, %r102, %r15;
	mad.lo.s32 	%r104, %r25, %r83, %r103;
	mul.wide.s32 	%rd12, %r104, 4;
	add.s64 	%rd13, %rd4, %rd12;
	ld.global.nc.f32 	%f42, [%rd13];
	shl.b32 	%r105, %r24, 8;
	add.s32 	%r106, %r105, %r102;
	shl.b32 	%r107, %r106, 2;
	mov.u32 	%r108, shared_input;
	add.s32 	%r109, %r108, %r107;
	st.shared.f32 	[%r109], %f42;
$L__BB4_6:
	add.s32 	%r216, %r216, 256;
	setp.lt.s32 	%p4, %r216, %r22;
	@%p4 bra 	$L__BB4_4;
$L__BB4_7:
	setp.ge.s32 	%p5, %r4, %r82;
	bar.sync 	0;
	@%p5 bra 	$L__BB4_48;
	add.s32 	%r111, %r20, -1;
	setp.lt.u32 	%p6, %r111, 7;
	mov.u32 	%r229, %r15;
	@%p6 bra 	$L__BB4_27;
	sub.s32 	%r27, %r20, %r19;
	mov.b32 	%r219, 0;
	mov.u32 	%r229, %r15;
$L__BB4_10:
	.pragma "nounroll";
	add.s32 	%r31, %r229, %r5;
	shr.u32 	%r113, %r31, 3;
	cvt.u64.u32 	%rd14, %r113;
	add.s64 	%rd15, %rd2, %rd14;
	ld.global.nc.u8 	%rs1, [%rd15];
	cvt.u32.u8 	%r114, %rs1;
	and.b32  	%r115, %r5, 7;
	shr.u32 	%r116, %r114, %r115;
	and.b32  	%r117, %r116, 1;
	setp.eq.b32 	%p7, %r117, 1;
	not.pred 	%p8, %p7;
	sub.s32 	%r118, %r229, %r15;
	add.s32 	%r119, %r8, %r118;
	shl.b32 	%r120, %r119, 2;
	mov.u32 	%r121, shared_input;
	add.s32 	%r32, %r121, %r120;
	@%p8 bra 	$L__BB4_12;
	mul.wide.s32 	%rd16, %r220, 4;
	add.s64 	%rd17, %rd1, %rd16;
	ld.global.nc.f32 	%f44, [%rd17];
	ld.shared.f32 	%f45, [%r32];
	fma.rn.f32 	%f78, %f44, %f45, %f78;
	add.s32 	%r220, %r220, 1;
$L__BB4_12:
	add.s32 	%r122, %r31, 1;
	shr.u32 	%r123, %r122, 3;
	cvt.u64.u32 	%rd18, %r123;
	add.s64 	%rd19, %rd2, %rd18;
	ld.global.nc.u8 	%rs2, [%rd19];
	cvt.u32.u8 	%r124, %rs2;
	and.b32  	%r125, %r9, %r124;
	setp.eq.s32 	%p9, %r125, 0;
	@%p9 bra 	$L__BB4_14;
	mul.wide.s32 	%rd20, %r220, 4;
	add.s64 	%rd21, %rd1, %rd20;
	ld.global.nc.f32 	%f46, [%rd21];
	ld.shared.f32 	%f47, [%r32+4];
	fma.rn.f32 	%f78, %f46, %f47, %f78;
	add.s32 	%r220, %r220, 1;
$L__BB4_14:
	add.s32 	%r126, %r31, 2;
	shr.u32 	%r127, %r126, 3;
	cvt.u64.u32 	%rd22, %r127;
	add.s64 	%rd23, %rd2, %rd22;
	ld.global.nc.u8 	%rs3, [%rd23];
	cvt.u32.u8 	%r128, %rs3;
	and.b32  	%r129, %r10, %r128;
	setp.eq.s32 	%p10, %r129, 0;
	@%p10 bra 	$L__BB4_16;
	mul.wide.s32 	%rd24, %r220, 4;
	add.s64 	%rd25, %rd1, %rd24;
	ld.global.nc.f32 	%f48, [%rd25];
	ld.shared.f32 	%f49, [%r32+8];
	fma.rn.f32 	%f78, %f48, %f49, %f78;
	add.s32 	%r220, %r220, 1;
$L__BB4_16:
	add.s32 	%r130, %r31, 3;
	shr.u32 	%r131, %r130, 3;
	cvt.u64.u32 	%rd26, %r131;
	add.s64 	%rd27, %rd2, %rd26;
	ld.global.nc.u8 	%rs4, [%rd27];
	cvt.u32.u8 	%r132, %rs4;
	and.b32  	%r133, %r11, %r132;
	setp.eq.s32 	%p11, %r133, 0;
	@%p11 bra 	$L__BB4_18;
	mul.wide.s32 	%rd28, %r220, 4;
	add.s64 	%rd29, %rd1, %rd28;
	ld.global.nc.f32 	%f50, [%rd29];
	ld.shared.f32 	%f51, [%r32+12];
	fma.rn.f32 	%f78, %f50, %f51, %f78;
	add.s32 	%r220, %r220, 1;
$L__BB4_18:
	add.s32 	%r134, %r31, 4;
	shr.u32 	%r135, %r134, 3;
	cvt.u64.u32 	%rd30, %r135;
	add.s64 	%rd31, %rd2, %rd30;
	ld.global.nc.u8 	%rs5, [%rd31];
	cvt.u32.u8 	%r136, %rs5;
	and.b32  	%r137, %r5, 7;
	xor.b32  	%r138, %r137, 4;
	shr.u32 	%r139, %r136, %r138;
	and.b32  	%r140, %r139, 1;
	setp.eq.b32 	%p12, %r140, 1;
	not.pred 	%p13, %p12;
	@%p13 bra 	$L__BB4_20;
	mul.wide.s32 	%rd32, %r220, 4;
	add.s64 	%rd33, %rd1, %rd32;
	ld.global.nc.f32 	%f52, [%rd33];
	ld.shared.f32 	%f53, [%r32+16];
	fma.rn.f32 	%f78, %f52, %f53, %f78;
	add.s32 	%r220, %r220, 1;
$L__BB4_20:
	add.s32 	%r141, %r31, 5;
	shr.u32 	%r142, %r141, 3;
	cvt.u64.u32 	%rd34, %r142;
	add.s64 	%rd35, %rd2, %rd34;
	ld.global.nc.u8 	%rs6, [%rd35];
	cvt.u32.u8 	%r143, %rs6;
	add.s32 	%r144, %r5, 5;
	and.b32  	%r145, %r144, 7;
	shr.u32 	%r146, %r143, %r145;
	and.b32  	%r147, %r146, 1;
	setp.eq.b32 	%p14, %r147, 1;
	not.pred 	%p15, %p14;
	@%p15 bra 	$L__BB4_22;
	mul.wide.s32 	%rd36, %r220, 4;
	add.s64 	%rd37, %rd1, %rd36;
	ld.global.nc.f32 	%f54, [%rd37];
	ld.shared.f32 	%f55, [%r32+20];
	fma.rn.f32 	%f78, %f54, %f55, %f78;
	add.s32 	%r220, %r220, 1;
$L__BB4_22:
	add.s32 	%r148, %r31, 6;
	shr.u32 	%r149, %r148, 3;
	cvt.u64.u32 	%rd38, %r149;
	add.s64 	%rd39, %rd2, %rd38;
	ld.global.nc.u8 	%rs7, [%rd39];
	cvt.u32.u8 	%r150, %rs7;
	and.b32  	%r151, %r12, %r150;
	setp.eq.s32 	%p16, %r151, 0;
	@%p16 bra 	$L__BB4_24;
	mul.wide.s32 	%rd40, %r220, 4;
	add.s64 	%rd41, %rd1, %rd40;
	ld.global.nc.f32 	%f56, [%rd41];
	ld.shared.f32 	%f57, [%r32+24];
	fma.rn.f32 	%f78, %f56, %f57, %f78;
	add.s32 	%r220, %r220, 1;
$L__BB4_24:
	add.s32 	%r152, %r31, 7;
	shr.u32 	%r153, %r152, 3;
	cvt.u64.u32 	%rd42, %r153;
	add.s64 	%rd43, %rd2, %rd42;
	ld.global.nc.u8 	%rs8, [%rd43];
	cvt.u32.u8 	%r154, %rs8;
	and.b32  	%r155, %r13, %r154;
	setp.eq.s32 	%p17, %r155, 0;
	@%p17 bra 	$L__BB4_26;
	mul.wide.s32 	%rd44, %r220, 4;
	add.s64 	%rd45, %rd1, %rd44;
	ld.global.nc.f32 	%f58, [%rd45];
	ld.shared.f32 	%f59, [%r32+28];
	fma.rn.f32 	%f78, %f58, %f59, %f78;
	add.s32 	%r220, %r220, 1;
$L__BB4_26:
	add.s32 	%r229, %r229, 8;
	add.s32 	%r219, %r219, 8;
	setp.ne.s32 	%p18, %r219, %r27;
	@%p18 bra 	$L__BB4_10;
$L__BB4_27:
	setp.eq.s32 	%p19, %r19, 0;
	@%p19 bra 	$L__BB4_48;
	setp.lt.u32 	%p20, %r19, 4;
	@%p20 bra 	$L__BB4_38;
	add.s32 	%r54, %r229, %r5;
	shr.u32 	%r157, %r54, 3;
	and.b32  	%r158, %r54, 7;
	cvt.u64.u32 	%rd46, %r157;
	add.s64 	%rd47, %rd2, %rd46;
	ld.global.nc.u8 	%rs9, [%rd47];
	cvt.u32.u8 	%r159, %rs9;
	shr.u32 	%r160, %r159, %r158;
	and.b32  	%r161, %r160, 1;
	setp.eq.b32 	%p21, %r161, 1;
	not.pred 	%p22, %p21;
	sub.s32 	%r162, %r229, %r15;
	add.s32 	%r163, %r8, %r162;
	shl.b32 	%r164, %r163, 2;
	mov.u32 	%r165, shared_input;
	add.s32 	%r55, %r165, %r164;
	@%p22 bra 	$L__BB4_31;
	mul.wide.s32 	%rd48, %r220, 4;
	add.s64 	%rd49, %rd1, %rd48;
	ld.global.nc.f32 	%f61, [%rd49];
	ld.shared.f32 	%f62, [%r55];
	fma.rn.f32 	%f78, %f61, %f62, %f78;
	add.s32 	%r220, %r220, 1;
$L__BB4_31:
	add.s32 	%r166, %r54, 1;
	shr.u32 	%r167, %r166, 3;
	and.b32  	%r168, %r166, 7;
	cvt.u64.u32 	%rd50, %r167;
	add.s64 	%rd51, %rd2, %rd50;
	ld.global.nc.u8 	%rs10, [%rd51];
	cvt.u32.u8 	%r169, %rs10;
	shr.u32 	%r170, %r169, %r168;
	and.b32  	%r171, %r170, 1;
	setp.eq.b32 	%p23, %r171, 1;
	not.pred 	%p24, %p23;
	@%p24 bra 	$L__BB4_33;
	mul.wide.s32 	%rd52, %r220, 4;
	add.s64 	%rd53, %rd1, %rd52;
	ld.global.nc.f32 	%f63, [%rd53];
	ld.shared.f32 	%f64, [%r55+4];
	fma.rn.f32 	%f78, %f63, %f64, %f78;
	add.s32 	%r220, %r220, 1;
$L__BB4_33:
	add.s32 	%r172, %r54, 2;
	shr.u32 	%r173, %r172, 3;
	and.b32  	%r174, %r172, 7;
	cvt.u64.u32 	%rd54, %r173;
	add.s64 	%rd55, %rd2, %rd54;
	ld.global.nc.u8 	%rs11, [%rd55];
	cvt.u32.u8 	%r175, %rs11;
	shr.u32 	%r176, %r175, %r174;
	and.b32  	%r177, %r176, 1;
	setp.eq.b32 	%p25, %r177, 1;
	not.pred 	%p26, %p25;
	@%p26 bra 	$L__BB4_35;
	mul.wide.s32 	%rd56, %r220, 4;
	add.s64 	%rd57, %rd1, %rd56;
	ld.global.nc.f32 	%f65, [%rd57];
	ld.shared.f32 	%f66, [%r55+8];
	fma.rn.f32 	%f78, %f65, %f66, %f78;
	add.s32 	%r220, %r220, 1;
$L__BB4_35:
	add.s32 	%r178, %r54, 3;
	shr.u32 	%r179, %r178, 3;
	and.b32  	%r180, %r178, 7;
	cvt.u64.u32 	%rd58, %r179;
	add.s64 	%rd59, %rd2, %rd58;
	ld.global.nc.u8 	%rs12, [%rd59];
	cvt.u32.u8 	%r181, %rs12;
	shr.u32 	%r182, %r181, %r180;
	and.b32  	%r183, %r182, 1;
	setp.eq.b32 	%p27, %r183, 1;
	not.pred 	%p28, %p27;
	@%p28 bra 	$L__BB4_37;
	mul.wide.s32 	%rd60, %r220, 4;
	add.s64 	%rd61, %rd1, %rd60;
	ld.global.nc.f32 	%f67, [%rd61];
	ld.shared.f32 	%f68, [%r55+12];
	fma.rn.f32 	%f78, %f67, %f68, %f78;
	add.s32 	%r220, %r220, 1;
$L__BB4_37:
	add.s32 	%r229, %r229, 4;
$L__BB4_38:
	and.b32  	%r68, %r18, 3;
	setp.eq.s32 	%p29, %r68, 0;
	@%p29 bra 	$L__BB4_48;
	setp.eq.s32 	%p30, %r68, 1;
	@%p30 bra 	$L__BB4_45;
	add.s32 	%r69, %r229, %r5;
	shr.u32 	%r185, %r69, 3;
	and.b32  	%r186, %r69, 7;
	cvt.u64.u32 	%rd62, %r185;
	add.s64 	%rd63, %rd2, %rd62;
	ld.global.nc.u8 	%rs13, [%rd63];
	cvt.u32.u8 	%r187, %rs13;
	shr.u32 	%r188, %r187, %r186;
	and.b32  	%r189, %r188, 1;
	setp.eq.b32 	%p31, %r189, 1;
	not.pred 	%p32, %p31;
	sub.s32 	%r190, %r229, %r15;
	add.s32 	%r191, %r8, %r190;
	shl.b32 	%r192, %r191, 2;
	mov.u32 	%r193, shared_input;
	add.s32 	%r70, %r193, %r192;
	@%p32 bra 	$L__BB4_42;
	mul.wide.s32 	%rd64, %r220, 4;
	add.s64 	%rd65, %rd1, %rd64;
	ld.global.nc.f32 	%f70, [%rd65];
	ld.shared.f32 	%f71, [%r70];
	fma.rn.f32 	%f78, %f70, %f71, %f78;
	add.s32 	%r220, %r220, 1;
$L__BB4_42:
	add.s32 	%r194, %r69, 1;
	shr.u32 	%r195, %r194, 3;
	and.b32  	%r196, %r194, 7;
	cvt.u64.u32 	%rd66, %r195;
	add.s64 	%rd67, %rd2, %rd66;
	ld.global.nc.u8 	%rs14, [%rd67];
	cvt.u32.u8 	%r197, %rs14;
	shr.u32 	%r198, %r197, %r196;
	and.b32  	%r199, %r198, 1;
	setp.eq.b32 	%p33, %r199, 1;
	not.pred 	%p34, %p33;
	@%p34 bra 	$L__BB4_44;
	mul.wide.s32 	%rd68, %r220, 4;
	add.s64 	%rd69, %rd1, %rd68;
	ld.global.nc.f32 	%f72, [%rd69];
	ld.shared.f32 	%f73, [%r70+4];
	fma.rn.f32 	%f78, %f72, %f73, %f78;
	add.s32 	%r220, %r220, 1;
$L__BB4_44:
	add.s32 	%r229, %r229, 2;
$L__BB4_45:
	and.b32  	%r200, %r18, 1;
	setp.eq.b32 	%p35, %r200, 1;
	not.pred 	%p36, %p35;
	@%p36 bra 	$L__BB4_48;
	add.s32 	%r201, %r229, %r5;
	shr.u32 	%r202, %r201, 3;
	and.b32  	%r203, %r201, 7;
	cvt.u64.u32 	%rd70, %r202;
	add.s64 	%rd71, %rd2, %rd70;
	ld.global.nc.u8 	%rs15, [%rd71];
	cvt.u32.u8 	%r204, %rs15;
	shr.u32 	%r205, %r204, %r203;
	and.b32  	%r206, %r205, 1;
	setp.eq.b32 	%p37, %r206, 1;
	not.pred 	%p38, %p37;
	@%p38 bra 	$L__BB4_48;
	mul.wide.s32 	%rd72, %r220, 4;
	add.s64 	%rd73, %rd1, %rd72;
	ld.global.nc.f32 	%f74, [%rd73];
	sub.s32 	%r207, %r229, %r15;
	add.s32 	%r208, %r8, %r207;
	shl.b32 	%r209, %r208, 2;
	mov.u32 	%r210, shared_input;
	add.s32 	%r211, %r210, %r209;
	ld.shared.f32 	%f75, [%r211];
	fma.rn.f32 	%f78, %f74, %f75, %f78;
	add.s32 	%r220, %r220, 1;
$L__BB4_48:
	bar.sync 	0;
	setp.lt.s32 	%p39, %r214, %r83;
	add.s32 	%r213, %r213, 1;
	@%p39 bra 	$L__BB4_2;
$L__BB4_49:
	setp.ge.s32 	%p40, %r4, %r82;
	@%p40 bra 	$L__BB4_51;
	mad.lo.s32 	%r212, %r84, %r4, %r1;
	cvta.to.global.u64 	%rd74, %rd6;
	mul.wide.s32 	%rd75, %r212, 4;
	add.s64 	%rd76, %rd74, %rd75;
	st.global.f32 	[%rd76], %f78;
$L__BB4_51:
	ret;

}
	// .globl	_Z26compute_row_offsets_kernelPKhPiii
.visible .entry _Z26compute_row_offsets_kernelPKhPiii(
	.param .u64 .ptr .align 1 _Z26compute_row_offsets_kernelPKhPiii_param_0,
	.param .u64 .ptr .align 1 _Z26compute_row_offsets_kernelPKhPiii_param_1,
	.param .u32 _Z26compute_row_offsets_kernelPKhPiii_param_2,
	.param .u32 _Z26compute_row_offsets_kernelPKhPiii_param_3
)
{
	.reg .pred 	%p<14>;
	.reg .b16 	%rs<45>;
	.reg .b32 	%r<273>;
	.reg .b64 	%rd<85>;

	ld.param.u64 	%rd15, [_Z26compute_row_offsets_kernelPKhPiii_param_0];
	ld.param.u64 	%rd16, [_Z26compute_row_offsets_kernelPKhPiii_param_1];
	ld.param.u32 	%r38, [_Z26compute_row_offsets_kernelPKhPiii_param_2];
	ld.param.u32 	%r37, [_Z26compute_row_offsets_kernelPKhPiii_param_3];
	cvta.to.global.u64 	%rd1, %rd15;
	cvta.to.global.u64 	%rd2, %rd16;
	mov.u32 	%r39, %ctaid.x;
	mov.u32 	%r40, %ntid.x;
	mov.u32 	%r41, %tid.x;
	mad.lo.s32 	%r1, %r39, %r40, %r41;
	setp.gt.s32 	%p1, %r1, %r38;
	@%p1 bra 	$L__BB5_19;
	setp.eq.s32 	%p2, %r1, 0;
	@%p2 bra 	$L__BB5_20;
	mov.b32 	%r271, 0;
	min.s32 	%r43, %r1, %r37;
	setp.lt.s32 	%p3, %r43, 1;
	@%p3 bra 	$L__BB5_18;
	and.b32  	%r2, %r37, 15;
	and.b32  	%r3, %r37, 7;
	and.b32  	%r4, %r37, 3;
	mov.b32 	%r257, 0;
	mov.b16 	%rs44, 0;
	cvt.u16.u32 	%rs5, %r37;
	mov.u32 	%r271, %r257;
$L__BB5_4:
	setp.lt.u32 	%p4, %r37, 16;
	mul.lo.s32 	%r7, %r257, %r37;
	mov.b32 	%r266, 0;
	@%p4 bra 	$L__BB5_7;
	and.b32  	%r47, %r37, 2147483632;
	neg.s32 	%r260, %r47;
	add.s32 	%r48, %r7, 1;
	cvt.u64.u32 	%rd17, %r48;
	shr.u64 	%rd18, %rd17, 3;
	add.s64 	%rd84, %rd1, %rd18;
	add.s32 	%r49, %r7, 2;
	cvt.u64.u32 	%rd19, %r49;
	shr.u64 	%rd20, %rd19, 3;
	add.s64 	%rd83, %rd1, %rd20;
	add.s32 	%r50, %r7, 3;
	cvt.u64.u32 	%rd21, %r50;
	shr.u64 	%rd22, %rd21, 3;
	add.s64 	%rd82, %rd1, %rd22;
	add.s32 	%r259, %r7, 7;
	cvt.u64.u32 	%rd23, %r7;
	shr.u64 	%rd24, %rd23, 3;
	add.s64 	%rd81, %rd1, %rd24;
	mul.lo.s16 	%rs6, %rs44, %rs5;
$L__BB5_6:
	.pragma "nounroll";
	and.b32  	%r266, %r37, 2147483632;
	ld.global.nc.u8 	%rs4, [%rd81];
	cvt.u32.u8 	%r51, %rs4;
	cvt.u32.u16 	%r52, %rs6;
	and.b32  	%r53, %r52, 7;
	shr.u32 	%r54, %r51, %r53;
	and.b32  	%r55, %r54, 1;
	add.s32 	%r56, %r55, %r271;
	ld.global.nc.u8 	%rs7, [%rd84];
	cvt.u32.u8 	%r57, %rs7;
	add.s16 	%rs8, %rs6, 1;
	cvt.u32.u16 	%r58, %rs8;
	and.b32  	%r59, %r58, 7;
	shr.u32 	%r60, %r57, %r59;
	and.b32  	%r61, %r60, 1;
	add.s32 	%r62, %r61, %r56;
	ld.global.nc.u8 	%rs9, [%rd83];
	cvt.u32.u8 	%r63, %rs9;
	add.s16 	%rs10, %rs6, 2;
	cvt.u32.u16 	%r64, %rs10;
	and.b32  	%r65, %r64, 7;
	shr.u32 	%r66, %r63, %r65;
	and.b32  	%r67, %r66, 1;
	add.s32 	%r68, %r67, %r62;
	ld.global.nc.u8 	%rs11, [%rd82];
	cvt.u32.u8 	%r69, %rs11;
	add.s16 	%rs12, %rs6, 3;
	cvt.u32.u16 	%r70, %rs12;
	and.b32  	%r71, %r70, 7;
	shr.u32 	%r72, %r69, %r71;
	and.b32  	%r73, %r72, 1;
	add.s32 	%r74, %r73, %r68;
	add.s32 	%r75, %r259, -3;
	shr.u32 	%r76, %r75, 3;
	cvt.u64.u32 	%rd25, %r76;
	add.s64 	%rd26, %rd1, %rd25;
	ld.global.nc.u8 	%rs13, [%rd26];
	cvt.u32.u8 	%r77, %rs13;
	xor.b16  	%rs14, %rs6, 4;
	cvt.u32.u16 	%r78, %rs14;
	and.b32  	%r79, %r78, 7;
	shr.u32 	%r80, %r77, %r79;
	and.b32  	%r81, %r80, 1;
	add.s32 	%r82, %r81, %r74;
	add.s32 	%r83, %r259, -2;
	shr.u32 	%r84, %r83, 3;
	cvt.u64.u32 	%rd27, %r84;
	add.s64 	%rd28, %rd1, %rd27;
	ld.global.nc.u8 	%rs15, [%rd28];
	cvt.u32.u8 	%r85, %rs15;
	add.s16 	%rs16, %rs6, 5;
	cvt.u32.u16 	%r86, %rs16;
	and.b32  	%r87, %r86, 7;
	shr.u32 	%r88, %r85, %r87;
	and.b32  	%r89, %r88, 1;
	add.s32 	%r90, %r89, %r82;
	add.s32 	%r91, %r259, -1;
	shr.u32 	%r92, %r91, 3;
	cvt.u64.u32 	%rd29, %r92;
	add.s64 	%rd30, %rd1, %rd29;
	ld.global.nc.u8 	%rs17, [%rd30];
	cvt.u32.u8 	%r93, %rs17;
	add.s16 	%rs18, %rs6, 6;
	cvt.u32.u16 	%r94, %rs18;
	and.b32  	%r95, %r94, 7;
	shr.u32 	%r96, %r93, %r95;
	and.b32  	%r97, %r96, 1;
	add.s32 	%r98, %r97, %r90;
	add.s32 	%r99, %r259, 8;
	shr.u32 	%r100, %r259, 3;
	cvt.u64.u32 	%rd31, %r100;
	add.s64 	%rd32, %rd1, %rd31;
	ld.global.nc.u8 	%rs19, [%rd32];
	cvt.u32.u8 	%r101, %rs19;
	add.s16 	%rs20, %rs6, -1;
	cvt.u32.u16 	%r102, %rs20;
	and.b32  	%r103, %r102, 7;
	shr.u32 	%r104, %r101, %r103;
	and.b32  	%r105, %r104, 1;
	add.s32 	%r106, %r105, %r98;
	add.s32 	%r107, %r259, 1;
	shr.u32 	%r108, %r107, 3;
	cvt.u64.u32 	%rd33, %r108;
	add.s64 	%rd34, %rd1, %rd33;
	ld.global.nc.u8 	%rs21, [%rd34];
	cvt.u32.u8 	%r109, %rs21;
	shr.u32 	%r110, %r109, %r53;
	and.b32  	%r111, %r110, 1;
	add.s32 	%r112, %r111, %r106;
	add.s32 	%r113, %r259, 2;
	shr.u32 	%r114, %r113, 3;
	cvt.u64.u32 	%rd35, %r114;
	add.s64 	%rd36, %rd1, %rd35;
	ld.global.nc.u8 	%rs22, [%rd36];
	cvt.u32.u8 	%r115, %rs22;
	shr.u32 	%r116, %r115, %r59;
	and.b32  	%r117, %r116, 1;
	add.s32 	%r118, %r117, %r112;
	add.s32 	%r119, %r259, 3;
	shr.u32 	%r120, %r119, 3;
	cvt.u64.u32 	%rd37, %r120;
	add.s64 	%rd38, %rd1, %rd37;
	ld.global.nc.u8 	%rs23, [%rd38];
	cvt.u32.u8 	%r121, %rs23;
	shr.u32 	%r122, %r121, %r65;
	and.b32  	%r123, %r122, 1;
	add.s32 	%r124, %r123, %r118;
	add.s32 	%r125, %r259, 4;
	shr.u32 	%r126, %r125, 3;
	cvt.u64.u32 	%rd39, %r126;
	add.s64 	%rd40, %rd1, %rd39;
	ld.global.nc.u8 	%rs24, [%rd40];
	cvt.u32.u8 	%r127, %rs24;
	shr.u32 	%r128, %r127, %r71;
	and.b32  	%r129, %r128, 1;
	add.s32 	%r130, %r129, %r124;
	add.s32 	%r131, %r259, 5;
	shr.u32 	%r132, %r131, 3;
	cvt.u64.u32 	%rd41, %r132;
	add.s64 	%rd42, %rd1, %rd41;
	ld.global.nc.u8 	%rs25, [%rd42];
	cvt.u32.u8 	%r133, %rs25;
	shr.u32 	%r134, %r133, %r79;
	and.b32  	%r135, %r134, 1;
	add.s32 	%r136, %r135, %r130;
	add.s32 	%r137, %r259, 6;
	shr.u32 	%r138, %r137, 3;
	cvt.u64.u32 	%rd43, %r138;
	add.s64 	%rd44, %rd1, %rd43;
	ld.global.nc.u8 	%rs26, [%rd44];
	cvt.u32.u8 	%r139, %rs26;
	shr.u32 	%r140, %r139, %r87;
	and.b32  	%r141, %r140, 1;
	add.s32 	%r142, %r141, %r136;
	add.s32 	%r143, %r259, 7;
	shr.u32 	%r144, %r143, 3;
	cvt.u64.u32 	%rd45, %r144;
	add.s64 	%rd46, %rd1, %rd45;
	ld.global.nc.u8 	%rs27, [%rd46];
	cvt.u32.u8 	%r145, %rs27;
	shr.u32 	%r146, %r145, %r95;
	and.b32  	%r147, %r146, 1;
	add.s32 	%r148, %r147, %r142;
	shr.u32 	%r149, %r99, 3;
	cvt.u64.u32 	%rd47, %r149;
	add.s64 	%rd48, %rd1, %rd47;
	ld.global.nc.u8 	%rs28, [%rd48];
	cvt.u32.u8 	%r150, %rs28;
	shr.u32 	%r151, %r150, %r103;
	and.b32  	%r152, %r151, 1;
	add.s32 	%r271, %r152, %r148;
	add.s32 	%r260, %r260, 16;
	add.s64 	%rd84, %rd84, 2;
	add.s64 	%rd83, %rd83, 2;
	add.s64 	%rd82, %rd82, 2;
	add.s32 	%r259, %r259, 16;
	add.s64 	%rd81, %rd81, 2;
	setp.eq.s32 	%p5, %r260, 0;
	@%p5 bra 	$L__BB5_7;
	bra.uni 	$L__BB5_6;
$L__BB5_7:
	setp.eq.s32 	%p6, %r2, 0;
	@%p6 bra 	$L__BB5_17;
	add.s32 	%r154, %r2, -1;
	setp.lt.u32 	%p7, %r154, 7;
	@%p7 bra 	$L__BB5_10;
	add.s32 	%r155, %r266, %r7;
	shr.u32 	%r156, %r155, 3;
	and.b32  	%r157, %r155, 7;
	cvt.u64.u32 	%rd49, %r156;
	add.s64 	%rd50, %rd1, %rd49;
	ld.global.nc.u8 	%rs29, [%rd50];
	cvt.u32.u8 	%r158, %rs29;
	shr.u32 	%r159, %r158, %r157;
	and.b32  	%r160, %r159, 1;
	add.s32 	%r161, %r160, %r271;
	add.s32 	%r162, %r155, 1;
	shr.u32 	%r163, %r162, 3;
	and.b32  	%r164, %r162, 7;
	cvt.u64.u32 	%rd51, %r163;
	add.s64 	%rd52, %rd1, %rd51;
	ld.global.nc.u8 	%rs30, [%rd52];
	cvt.u32.u8 	%r165, %rs30;
	shr.u32 	%r166, %r165, %r164;
	and.b32  	%r167, %r166, 1;
	add.s32 	%r168, %r167, %r161;
	add.s32 	%r169, %r155, 2;
	shr.u32 	%r170, %r169, 3;
	and.b32  	%r171, %r169, 7;
	cvt.u64.u32 	%rd53, %r170;
	add.s64 	%rd54, %rd1, %rd53;
	ld.global.nc.u8 	%rs31, [%rd54];
	cvt.u32.u8 	%r172, %rs31;
	shr.u32 	%r173, %r172, %r171;
	and.b32  	%r174, %r173, 1;
	add.s32 	%r175, %r174, %r168;
	add.s32 	%r176, %r155, 3;
	shr.u32 	%r177, %r176, 3;
	and.b32  	%r178, %r176, 7;
	cvt.u64.u32 	%rd55, %r177;
	add.s64 	%rd56, %rd1, %rd55;
	ld.global.nc.u8 	%rs32, [%rd56];
	cvt.u32.u8 	%r179, %rs32;
	shr.u32 	%r180, %r179, %r178;
	and.b32  	%r181, %r180, 1;
	add.s32 	%r182, %r181, %r175;
	add.s32 	%r183, %r155, 4;
	shr.u32 	%r184, %r183, 3;
	and.b32  	%r185, %r183, 7;
	cvt.u64.u32 	%rd57, %r184;
	add.s64 	%rd58, %rd1, %rd57;
	ld.global.nc.u8 	%rs33, [%rd58];
	cvt.u32.u8 	%r186, %rs33;
	shr.u32 	%r187, %r186, %r185;
	and.b32  	%r188, %r187, 1;
	add.s32 	%r189, %r188, %r182;
	add.s32 	%r190, %r155, 5;
	shr.u32 	%r191, %r190, 3;
	and.b32  	%r192, %r190, 7;
	cvt.u64.u32 	%rd59, %r191;
	add.s64 	%rd60, %rd1, %rd59;
	ld.global.nc.u8 	%rs34, [%rd60];
	cvt.u32.u8 	%r193, %rs34;
	shr.u32 	%r194, %r193, %r192;
	and.b32  	%r195, %r194, 1;
	add.s32 	%r196, %r195, %r189;
	add.s32 	%r197, %r155, 6;
	shr.u32 	%r198, %r197, 3;
	and.b32  	%r199, %r197, 7;
	cvt.u64.u32 	%rd61, %r198;
	add.s64 	%rd62, %rd1, %rd61;
	ld.global.nc.u8 	%rs35, [%rd62];
	cvt.u32.u8 	%r200, %rs35;
	shr.u32 	%r201, %r200, %r199;
	and.b32  	%r202, %r201, 1;
	add.s32 	%r203, %r202, %r196;
	add.s32 	%r204, %r155, 7;
	shr.u32 	%r205, %r204, 3;
	and.b32  	%r206, %r204, 7;
	cvt.u64.u32 	%rd63, %r205;
	add.s64 	%rd64, %rd1, %rd63;
	ld.global.nc.u8 	%rs36, [%rd64];
	cvt.u32.u8 	%r207, %rs36;
	shr.u32 	%r208, %r207, %r206;
	and.b32  	%r209, %r208, 1;
	add.s32 	%r271, %r209, %r203;
	add.s32 	%r266, %r266, 8;
$L__BB5_10:
	setp.eq.s32 	%p8, %r3, 0;
	@%p8 bra 	$L__BB5_17;
	add.s32 	%r211, %r3, -1;
	setp.lt.u32 	%p9, %r211, 3;
	@%p9 bra 	$L__BB5_13;
	add.s32 	%r212, %r266, %r7;
	shr.u32 	%r213, %r212, 3;
	and.b32  	%r214, %r212, 7;
	cvt.u64.u32 	%rd65, %r213;
	add.s64 	%rd66, %rd1, %rd65;
	ld.global.nc.u8 	%rs37, [%rd66];
	cvt.u32.u8 	%r215, %rs37;
	shr.u32 	%r216, %r215, %r214;
	and.b32  	%r217, %r216, 1;
	add.s32 	%r218, %r217, %r271;
	add.s32 	%r219, %r212, 1;
	shr.u32 	%r220, %r219, 3;
	and.b32  	%r221, %r219, 7;
	cvt.u64.u32 	%rd67, %r220;
	add.s64 	%rd68, %rd1, %rd67;
	ld.global.nc.u8 	%rs38, [%rd68];
	cvt.u32.u8 	%r222, %rs38;
	shr.u32 	%r223, %r222, %r221;
	and.b32  	%r224, %r223, 1;
	add.s32 	%r225, %r224, %r218;
	add.s32 	%r226, %r212, 2;
	shr.u32 	%r227, %r226, 3;
	and.b32  	%r228, %r226, 7;
	cvt.u64.u32 	%rd69, %r227;
	add.s64 	%rd70, %rd1, %rd69;
	ld.global.nc.u8 	%rs39, [%rd70];
	cvt.u32.u8 	%r229, %rs39;
	shr.u32 	%r230, %r229, %r228;
	and.b32  	%r231, %r230, 1;
	add.s32 	%r232, %r231, %r225;
	add.s32 	%r233, %r212, 3;
	shr.u32 	%r234, %r233, 3;
	and.b32  	%r235, %r233, 7;
	cvt.u64.u32 	%rd71, %r234;
	add.s64 	%rd72, %rd1, %rd71;
	ld.global.nc.u8 	%rs40, [%rd72];
	cvt.u32.u8 	%r236, %rs40;
	shr.u32 	%r237, %r236, %r235;
	and.b32  	%r238, %r237, 1;
	add.s32 	%r271, %r238, %r232;
	add.s32 	%r266, %r266, 4;
$L__BB5_13:
	setp.eq.s32 	%p10, %r4, 0;
	@%p10 bra 	$L__BB5_17;
	setp.eq.s32 	%p11, %r4, 1;
	add.s32 	%r30, %r266, %r7;
	shr.u32 	%r239, %r30, 3;
	and.b32  	%r240, %r30, 7;
	cvt.u64.u32 	%rd73, %r239;
	add.s64 	%rd74, %rd1, %rd73;
	ld.global.nc.u8 	%rs41, [%rd74];
	cvt.u32.u8 	%r241, %rs41;
	shr.u32 	%r242, %r241, %r240;
	and.b32  	%r243, %r242, 1;
	add.s32 	%r271, %r243, %r271;
	@%p11 bra 	$L__BB5_17;
	setp.eq.s32 	%p12, %r4, 2;
	add.s32 	%r244, %r30, 1;
	shr.u32 	%r245, %r244, 3;
	and.b32  	%r246, %r244, 7;
	cvt.u64.u32 	%rd75, %r245;
	add.s64 	%rd76, %rd1, %rd75;
	ld.global.nc.u8 	%rs42, [%rd76];
	cvt.u32.u8 	%r247, %rs42;
	shr.u32 	%r248, %r247, %r246;
	and.b32  	%r249, %r248, 1;
	add.s32 	%r271, %r249, %r271;
	@%p12 bra 	$L__BB5_17;
	add.s32 	%r250, %r30, 2;
	shr.u32 	%r251, %r250, 3;
	and.b32  	%r252, %r250, 7;
	cvt.u64.u32 	%rd77, %r251;
	add.s64 	%rd78, %rd1, %rd77;
	ld.global.nc.u8 	%rs43, [%rd78];
	cvt.u32.u8 	%r253, %rs43;
	shr.u32 	%r254, %r253, %r252;
	and.b32  	%r255, %r254, 1;
	add.s32 	%r271, %r255, %r271;
$L__BB5_17:
	add.s32 	%r257, %r257, 1;
	setp.eq.s32 	%p13, %r257, %r1;
	add.s16 	%rs44, %rs44, 1;
	@%p13 bra 	$L__BB5_18;
	bra.uni 	$L__BB5_4;
$L__BB5_18:
	mul.wide.s32 	%rd79, %r1, 4;
	add.s64 	%rd80, %rd2, %rd79;
	st.global.u32 	[%rd80], %r271;
$L__BB5_19:
	ret;
$L__BB5_20:
	mov.b32 	%r256, 0;
	st.global.u32 	[%rd2], %r256;
	bra.uni 	$L__BB5_19;

}
	// .globl	_Z31compute_row_offsets_fast_kernelPKjPiii
.visible .entry _Z31compute_row_offsets_fast_kernelPKjPiii(
	.param .u64 .ptr .align 1 _Z31compute_row_offsets_fast_kernelPKjPiii_param_0,
	.param .u64 .ptr .align 1 _Z31compute_row_offsets_fast_kernelPKjPiii_param_1,
	.param .u32 _Z31compute_row_offsets_fast_kernelPKjPiii_param_2,
	.param .u32 _Z31compute_row_offsets_fast_kernelPKjPiii_param_3
)
{
	.reg .pred 	%p<19>;
	.reg .b32 	%r<103>;
	.reg .b64 	%rd<15>;

	ld.param.u64 	%rd3, [_Z31compute_row_offsets_fast_kernelPKjPiii_param_0];
	ld.param.u64 	%rd2, [_Z31compute_row_offsets_fast_kernelPKjPiii_param_1];
	ld.param.u32 	%r41, [_Z31compute_row_offsets_fast_kernelPKjPiii_param_2];
	ld.param.u32 	%r40, [_Z31compute_row_offsets_fast_kernelPKjPiii_param_3];
	cvta.to.global.u64 	%rd1, %rd3;
	mov.u32 	%r1, %ctaid.x;
	mov.u32 	%r2, %tid.x;
	setp.gt.s32 	%p1, %r1, %r41;
	@%p1 bra 	$L__BB6_16;
	add.s32 	%r43, %r40, 31;
	shr.s32 	%r44, %r43, 31;
	shr.u32 	%r45, %r44, 27;
	add.s32 	%r46, %r43, %r45;
	shr.s32 	%r3, %r46, 5;
	mul.lo.s32 	%r4, %r3, %r1;
	setp.ge.s32 	%p2, %r2, %r3;
	mov.b32 	%r99, 0;
	@%p2 bra 	$L__BB6_8;
	mov.u32 	%r5, %ntid.x;
	add.s32 	%r49, %r2, %r5;
	max.u32 	%r50, %r3, %r49;
	setp.lt.u32 	%p3, %r49, %r3;
	selp.u32 	%r51, 1, 0, %p3;
	add.s32 	%r52, %r49, %r51;
	sub.s32 	%r53, %r50, %r52;
	div.u32 	%r54, %r53, %r5;
	add.s32 	%r55, %r54, %r51;
	add.s32 	%r6, %r55, 1;
	and.b32  	%r7, %r6, 3;
	setp.lt.u32 	%p4, %r55, 3;
	mov.b32 	%r99, 0;
	mov.u32 	%r97, %r2;
	@%p4 bra 	$L__BB6_5;
	shl.b32 	%r8, %r5, 2;
	add.s32 	%r96, %r2, %r4;
	and.b32  	%r57, %r6, -4;
	neg.s32 	%r95, %r57;
	mov.b32 	%r99, 0;
	cvt.u64.u32 	%rd6, %r8;
	mov.u32 	%r97, %r2;
$L__BB6_4:
	mul.wide.s32 	%rd4, %r96, 4;
	add.s64 	%rd5, %rd1, %rd4;
	ld.global.nc.u32 	%r58, [%rd5];
	popc.b32 	%r59, %r58;
	add.s32 	%r60, %r59, %r99;
	add.s64 	%rd7, %rd5, %rd6;
	ld.global.nc.u32 	%r61, [%rd7];
	popc.b32 	%r62, %r61;
	add.s32 	%r63, %r62, %r60;
	add.s64 	%rd8, %rd7, %rd6;
	ld.global.nc.u32 	%r64, [%rd8];
	popc.b32 	%r65, %r64;
	add.s32 	%r66, %r65, %r63;
	add.s64 	%rd9, %rd8, %rd6;
	ld.global.nc.u32 	%r67, [%rd9];
	popc.b32 	%r68, %r67;
	add.s32 	%r99, %r68, %r66;
	add.s32 	%r97, %r97, %r8;
	add.s32 	%r96, %r96, %r8;
	add.s32 	%r95, %r95, 4;
	setp.eq.s32 	%p5, %r95, 0;
	@%p5 bra 	$L__BB6_5;
	bra.uni 	$L__BB6_4;
$L__BB6_5:
	setp.eq.s32 	%p6, %r7, 0;
	@%p6 bra 	$L__BB6_8;
	add.s32 	%r93, %r97, %r4;
	neg.s32 	%r92, %r7;
$L__BB6_7:
	.pragma "nounroll";
	mul.wide.s32 	%rd10, %r93, 4;
	add.s64 	%rd11, %rd1, %rd10;
	ld.global.nc.u32 	%r69, [%rd11];
	popc.b32 	%r70, %r69;
	add.s32 	%r99, %r70, %r99;
	add.s32 	%r93, %r93, %r5;
	add.s32 	%r92, %r92, 1;
	setp.eq.s32 	%p7, %r92, 0;
	@%p7 bra 	$L__BB6_8;
	bra.uni 	$L__BB6_7;
$L__BB6_8:
	shfl.sync.down.b32	%r71|%p8, %r99, 16, 31, -1;
	add.s32 	%r72, %r71, %r99;
	shfl.sync.down.b32	%r73|%p9, %r72, 8, 31, -1;
	add.s32 	%r74, %r73, %r72;
	shfl.sync.down.b32	%r75|%p10, %r74, 4, 31, -1;
	add.s32 	%r76, %r75, %r74;
	shfl.sync.down.b32	%r77|%p11, %r76, 2, 31, -1;
	add.s32 	%r78, %r77, %r76;
	shfl.sync.down.b32	%r79|%p12, %r78, 1, 31, -1;
	add.s32 	%r31, %r79, %r78;
	and.b32  	%r80, %r2, 31;
	setp.ne.s32 	%p13, %r80, 0;
	@%p13 bra 	$L__BB6_10;
	shr.u32 	%r81, %r2, 3;
	mov.u32 	%r82, shared_counts;
	add.s32 	%r83, %r82, %r81;
	st.shared.u32 	[%r83], %r31;
$L__BB6_10:
	bar.sync 	0;
	mov.u32 	%r32, %ntid.x;
	shr.u32 	%r84, %r32, 5;
	setp.ge.u32 	%p14, %r2, %r84;
	@%p14 bra 	$L__BB6_16;
	shl.b32 	%r85, %r2, 2;
	mov.u32 	%r86, shared_counts;
	add.s32 	%r87, %r86, %r85;
	ld.shared.u32 	%r102, [%r87];
	setp.lt.u32 	%p15, %r32, 64;
	@%p15 bra 	$L__BB6_14;
	shr.u32 	%r100, %r32, 6;
$L__BB6_13:
	shfl.sync.down.b32	%r88|%p16, %r102, %r100, 31, -1;
	add.s32 	%r102, %r88, %r102;
	shr.u32 	%r38, %r100, 1;
	setp.gt.u32 	%p17, %r100, 1;
	mov.u32 	%r100, %r38;
	@%p17 bra 	$L__BB6_13;
$L__BB6_14:
	setp.ne.s32 	%p18, %r2, 0;
	@%p18 bra 	$L__BB6_16;
	cvta.to.global.u64 	%rd12, %rd2;
	mul.wide.u32 	%rd13, %r1, 4;
	add.s64 	%rd14, %rd12, %rd13;
	st.global.u32 	[%rd14+4], %r102;
$L__BB6_16:
	ret;

}
	// .globl	_Z35sliding_window_sparse_matmul_kernelPKfPKhS0_Pfiiiiii
.visible .entry _Z35sliding_window_sparse_matmul_kernelPKfPKhS0_Pfiiiiii(
	.param .u64 .ptr .align 1 _Z35sliding_window_sparse_matmul_kernelPKfPKhS0_Pfiiiiii_param_0,
	.param .u64 .ptr .align 1 _Z35sliding_window_sparse_matmul_kernelPKfPKhS0_Pfiiiiii_param_1,
	.param .u64 .ptr .align 1 _Z35sliding_window_sparse_matmul_kernelPKfPKhS0_Pfiiiiii_param_2,
	.param .u64 .ptr .align 1 _Z35sliding_window_sparse_matmul_kernelPKfPKhS0_Pfiiiiii_param_3,
	.param .u32 _Z35sliding_window_sparse_matmul_kernelPKfPKhS0_Pfiiiiii_param_4,
	.param .u32 _Z35sliding_window_sparse_matmul_kernelPKfPKhS0_Pfiiiiii_param_5,
	.param .u32 _Z35sliding_window_sparse_matmul_kernelPKfPKhS0_Pfiiiiii_param_6,
	.param .u32 _Z35sliding_window_sparse_matmul_kernelPKfPKhS0_Pfiiiiii_param_7,
	.param .u32 _Z35sliding_window_sparse_matmul_kernelPKfPKhS0_Pfiiiiii_param_8,
	.param .u32 _Z35sliding_window_sparse_matmul_kernelPKfPKhS0_Pfiiiiii_param_9
)
{
	.reg .pred 	%p<50>;
	.reg .b16 	%rs<61>;
	.reg .b32 	%r<464>;
	.reg .b32 	%f<96>;
	.reg .b64 	%rd<156>;

	ld.param.u64 	%rd7, [_Z35sliding_window_sparse_matmul_kernelPKfPKhS0_Pfiiiiii_param_0];
	ld.param.u64 	%rd8, [_Z35sliding_window_sparse_matmul_kernelPKfPKhS0_Pfiiiiii_param_1];
	ld.param.u64 	%rd9, [_Z35sliding_window_sparse_matmul_kernelPKfPKhS0_Pfiiiiii_param_2];
	ld.param.u64 	%rd6, [_Z35sliding_window_sparse_matmul_kernelPKfPKhS0_Pfiiiiii_param_3];
	ld.param.u32 	%r106, [_Z35sliding_window_sparse_matmul_kernelPKfPKhS0_Pfiiiiii_param_4];
	ld.param.u32 	%r102, [_Z35sliding_window_sparse_matmul_kernelPKfPKhS0_Pfiiiiii_param_5];
	ld.param.u32 	%r103, [_Z35sliding_window_sparse_matmul_kernelPKfPKhS0_Pfiiiiii_param_6];
	ld.param.u32 	%r426, [_Z35sliding_window_sparse_matmul_kernelPKfPKhS0_Pfiiiiii_param_7];
	ld.param.u32 	%r107, [_Z35sliding_window_sparse_matmul_kernelPKfPKhS0_Pfiiiiii_param_8];
	ld.param.u32 	%r444, [_Z35sliding_window_sparse_matmul_kernelPKfPKhS0_Pfiiiiii_param_9];
	cvta.to.global.u64 	%rd1, %rd9;
	cvta.to.global.u64 	%rd2, %rd7;
	cvta.to.global.u64 	%rd3, %rd8;
	mov.u32 	%r1, %ctaid.x;
	add.s32 	%r2, %r426, %r1;
	mov.u32 	%r108, %ctaid.y;
	mov.u32 	%r109, %ntid.x;
	mov.u32 	%r110, %tid.x;
	mad.lo.s32 	%r3, %r108, %r109, %r110;
	setp.ge.s32 	%p1, %r3, %r106;
	setp.ge.s32 	%p2, %r2, %r103;
	or.pred  	%p3, %p1, %p2;
	setp.ge.s32 	%p4, %r1, %r107;
	or.pred  	%p5, %p4, %p3;
	@%p5 bra 	$L__BB7_59;
	mul.lo.s32 	%r4, %r2, %r102;
	setp.eq.s32 	%p6, %r1, 0;
	setp.lt.s32 	%p7, %r102, 1;
	or.pred  	%p8, %p6, %p7;
	@%p8 bra 	$L__BB7_17;
	and.b32  	%r5, %r102, 15;
	cvt.u16.u32 	%rs1, %r102;
	and.b32  	%r6, %r102, 7;
	mul.lo.s32 	%r111, %r426, %r102;
	cvt.u16.u32 	%rs2, %r111;
	and.b32  	%r7, %r102, 2147483632;
	and.b32  	%r8, %r102, 3;
	neg.s32 	%r9, %r7;
	mov.b16 	%rs60, 0;
$L__BB7_3:
	setp.lt.u32 	%p9, %r102, 16;
	mul.lo.s32 	%r12, %r426, %r102;
	mov.b32 	%r435, 0;
	@%p9 bra 	$L__BB7_6;
	mad.lo.s16 	%rs6, %rs60, %rs1, %rs2;
	add.s32 	%r19, %r12, 7;
	add.s16 	%rs7, %rs6, -1;
	cvt.u32.u16 	%r114, %rs7;
	and.b32  	%r20, %r114, 7;
	add.s16 	%rs8, %rs6, 6;
	cvt.u32.u16 	%r115, %rs8;
	and.b32  	%r21, %r115, 7;
	add.s16 	%rs9, %rs6, 5;
	cvt.u32.u16 	%r116, %rs9;
	and.b32  	%r22, %r116, 7;
	xor.b16  	%rs10, %rs6, 4;
	cvt.u32.u16 	%r117, %rs10;
	and.b32  	%r23, %r117, 7;
	add.s16 	%rs11, %rs6, 3;
	cvt.u32.u16 	%r118, %rs11;
	and.b32  	%r24, %r118, 7;
	add.s16 	%rs12, %rs6, 2;
	cvt.u32.u16 	%r119, %rs12;
	and.b32  	%r25, %r119, 7;
	add.s16 	%rs13, %rs6, 1;
	cvt.u32.u16 	%r120, %rs13;
	and.b32  	%r26, %r120, 7;
	cvt.u32.u16 	%r121, %rs6;
	and.b32  	%r27, %r121, 7;
	mov.u32 	%r428, %r19;
	mov.u32 	%r429, %r9;
$L__BB7_5:
	.pragma "nounroll";
	add.s32 	%r122, %r428, -7;
	shr.s32 	%r123, %r122, 3;
	cvt.s64.s32 	%rd10, %r123;
	add.s64 	%rd11, %rd3, %rd10;
	ld.global.nc.u8 	%rs14, [%rd11];
	cvt.u32.u8 	%r124, %rs14;
	and.b32  	%r125, %r12, 7;
	shr.u32 	%r126, %r124, %r125;
	and.b32  	%r127, %r126, 1;
	add.s32 	%r128, %r127, %r444;
	add.s32 	%r129, %r428, -6;
	shr.s32 	%r130, %r129, 3;
	cvt.s64.s32 	%rd12, %r130;
	add.s64 	%rd13, %rd3, %rd12;
	ld.global.nc.u8 	%rs15, [%rd13];
	cvt.u32.u8 	%r131, %rs15;
	add.s32 	%r132, %r12, 1;
	and.b32  	%r133, %r132, 7;
	shr.u32 	%r134, %r131, %r133;
	and.b32  	%r135, %r134, 1;
	add.s32 	%r136, %r135, %r128;
	add.s32 	%r137, %r428, -5;
	shr.s32 	%r138, %r137, 3;
	cvt.s64.s32 	%rd14, %r138;
	add.s64 	%rd15, %rd3, %rd14;
	ld.global.nc.u8 	%rs16, [%rd15];
	cvt.u32.u8 	%r139, %rs16;
	add.s32 	%r140, %r12, 2;
	and.b32  	%r141, %r140, 7;
	shr.u32 	%r142, %r139, %r141;
	and.b32  	%r143, %r142, 1;
	add.s32 	%r144, %r143, %r136;
	add.s32 	%r145, %r428, -4;
	shr.s32 	%r146, %r145, 3;
	cvt.s64.s32 	%rd16, %r146;
	add.s64 	%rd17, %rd3, %rd16;
	ld.global.nc.u8 	%rs17, [%rd17];
	cvt.u32.u8 	%r147, %rs17;
	add.s32 	%r148, %r12, 3;
	and.b32  	%r149, %r148, 7;
	shr.u32 	%r150, %r147, %r149;
	and.b32  	%r151, %r150, 1;
	add.s32 	%r152, %r151, %r144;
	add.s32 	%r153, %r428, -3;
	shr.s32 	%r154, %r153, 3;
	cvt.s64.s32 	%rd18, %r154;
	add.s64 	%rd19, %rd3, %rd18;
	ld.global.nc.u8 	%rs18, [%rd19];
	cvt.u32.u8 	%r155, %rs18;
	xor.b32  	%r156, %r125, 4;
	shr.u32 	%r157, %r155, %r156;
	and.b32  	%r158, %r157, 1;
	add.s32 	%r159, %r158, %r152;
	add.s32 	%r160, %r428, -2;
	shr.s32 	%r161, %r160, 3;
	cvt.s64.s32 	%rd20, %r161;
	add.s64 	%rd21, %rd3, %rd20;
	ld.global.nc.u8 	%rs19, [%rd21];
	cvt.u32.u8 	%r162, %rs19;
	add.s32 	%r163, %r12, 5;
	and.b32  	%r164, %r163, 7;
	shr.u32 	%r165, %r162, %r164;
	and.b32  	%r166, %r165, 1;
	add.s32 	%r167, %r166, %r159;
	add.s32 	%r168, %r428, -1;
	shr.s32 	%r169, %r168, 3;
	cvt.s64.s32 	%rd22, %r169;
	add.s64 	%rd23, %rd3, %rd22;
	ld.global.nc.u8 	%rs20, [%rd23];
	cvt.u32.u8 	%r170, %rs20;
	add.s32 	%r171, %r12, 6;
	and.b32  	%r172, %r171, 7;
	shr.u32 	%r173, %r170, %r172;
	and.b32  	%r174, %r173, 1;
	add.s32 	%r175, %r174, %r167;
	add.s32 	%r176, %r428, 8;
	shr.s32 	%r177, %r428, 3;
	cvt.s64.s32 	%rd24, %r177;
	add.s64 	%rd25, %rd3, %rd24;
	ld.global.nc.u8 	%rs21, [%rd25];
	cvt.u32.u8 	%r178, %rs21;
	and.b32  	%r179, %r19, 7;
	shr.u32 	%r180, %r178, %r179;
	and.b32  	%r181, %r180, 1;
	add.s32 	%r182, %r181, %r175;
	add.s32 	%r183, %r428, 1;
	shr.s32 	%r184, %r183, 3;
	cvt.s64.s32 	%rd26, %r184;
	add.s64 	%rd27, %rd3, %rd26;
	ld.global.nc.u8 	%rs22, [%rd27];
	cvt.u32.u8 	%r185, %rs22;
	shr.u32 	%r186, %r185, %r27;
	and.b32  	%r187, %r186, 1;
	add.s32 	%r188, %r187, %r182;
	add.s32 	%r189, %r428, 2;
	shr.s32 	%r190, %r189, 3;
	cvt.s64.s32 	%rd28, %r190;
	add.s64 	%rd29, %rd3, %rd28;
	ld.global.nc.u8 	%rs23, [%rd29];
	cvt.u32.u8 	%r191, %rs23;
	shr.u32 	%r192, %r191, %r26;
	and.b32  	%r193, %r192, 1;
	add.s32 	%r194, %r193, %r188;
	add.s32 	%r195, %r428, 3;
	shr.s32 	%r196, %r195, 3;
	cvt.s64.s32 	%rd30, %r196;
	add.s64 	%rd31, %rd3, %rd30;
	ld.global.nc.u8 	%rs24, [%rd31];
	cvt.u32.u8 	%r197, %rs24;
	shr.u32 	%r198, %r197, %r25;
	and.b32  	%r199, %r198, 1;
	add.s32 	%r200, %r199, %r194;
	add.s32 	%r201, %r428, 4;
	shr.s32 	%r202, %r201, 3;
	cvt.s64.s32 	%rd32, %r202;
	add.s64 	%rd33, %rd3, %rd32;
	ld.global.nc.u8 	%rs25, [%rd33];
	cvt.u32.u8 	%r203, %rs25;
	shr.u32 	%r204, %r203, %r24;
	and.b32  	%r205, %r204, 1;
	add.s32 	%r206, %r205, %r200;
	add.s32 	%r207, %r428, 5;
	shr.s32 	%r208, %r207, 3;
	cvt.s64.s32 	%rd34, %r208;
	add.s64 	%rd35, %rd3, %rd34;
	ld.global.nc.u8 	%rs26, [%rd35];
	cvt.u32.u8 	%r209, %rs26;
	shr.u32 	%r210, %r209, %r23;
	and.b32  	%r211, %r210, 1;
	add.s32 	%r212, %r211, %r206;
	add.s32 	%r213, %r428, 6;
	shr.s32 	%r214, %r213, 3;
	cvt.s64.s32 	%rd36, %r214;
	add.s64 	%rd37, %rd3, %rd36;
	ld.global.nc.u8 	%rs27, [%rd37];
	cvt.u32.u8 	%r215, %rs27;
	shr.u32 	%r216, %r215, %r22;
	and.b32  	%r217, %r216, 1;
	add.s32 	%r218, %r217, %r212;
	add.s32 	%r219, %r428, 7;
	shr.s32 	%r220, %r219, 3;
	cvt.s64.s32 	%rd38, %r220;
	add.s64 	%rd39, %rd3, %rd38;
	ld.global.nc.u8 	%rs28, [%rd39];
	cvt.u32.u8 	%r221, %rs28;
	shr.u32 	%r222, %r221, %r21;
	and.b32  	%r223, %r222, 1;
	add.s32 	%r224, %r223, %r218;
	shr.s32 	%r225, %r176, 3;
	cvt.s64.s32 	%rd40, %r225;
	add.s64 	%rd41, %rd3, %rd40;
	ld.global.nc.u8 	%rs29, [%rd41];
	cvt.u32.u8 	%r226, %rs29;
	shr.u32 	%r227, %r226, %r20;
	and.b32  	%r228, %r227, 1;
	add.s32 	%r444, %r228, %r224;
	add.s32 	%r429, %r429, 16;
	add.s32 	%r428, %r428, 16;
	setp.eq.s32 	%p10, %r429, 0;
	mov.u32 	%r435, %r7;
	@%p10 bra 	$L__BB7_6;
	bra.uni 	$L__BB7_5;
$L__BB7_6:
	setp.eq.s32 	%p11, %r5, 0;
	@%p11 bra 	$L__BB7_16;
	add.s32 	%r230, %r5, -1;
	setp.lt.u32 	%p12, %r230, 7;
	@%p12 bra 	$L__BB7_9;
	add.s32 	%r231, %r435, %r12;
	shr.s32 	%r232, %r231, 3;
	cvt.s64.s32 	%rd42, %r232;
	add.s64 	%rd43, %rd3, %rd42;
	ld.global.nc.u8 	%rs30, [%rd43];
	cvt.u32.u8 	%r233, %rs30;
	and.b32  	%r234, %r231, 7;
	shr.u32 	%r235, %r233, %r234;
	and.b32  	%r236, %r235, 1;
	add.s32 	%r237, %r236, %r444;
	add.s32 	%r238, %r231, 1;
	shr.s32 	%r239, %r238, 3;
	cvt.s64.s32 	%rd44, %r239;
	add.s64 	%rd45, %rd3, %rd44;
	ld.global.nc.u8 	%rs31, [%rd45];
	cvt.u32.u8 	%r240, %rs31;
	and.b32  	%r241, %r238, 7;
	shr.u32 	%r242, %r240, %r241;
	and.b32  	%r243, %r242, 1;
	add.s32 	%r244, %r243, %r237;
	add.s32 	%r245, %r231, 2;
	shr.s32 	%r246, %r245, 3;
	cvt.s64.s32 	%rd46, %r246;
	add.s64 	%rd47, %rd3, %rd46;
	ld.global.nc.u8 	%rs32, [%rd47];
	cvt.u32.u8 	%r247, %rs32;
	and.b32  	%r248, %r245, 7;
	shr.u32 	%r249, %r247, %r248;
	and.b32  	%r250, %r249, 1;
	add.s32 	%r251, %r250, %r244;
	add.s32 	%r252, %r231, 3;
	shr.s32 	%r253, %r252, 3;
	cvt.s64.s32 	%rd48, %r253;
	add.s64 	%rd49, %rd3, %rd48;
	ld.global.nc.u8 	%rs33, [%rd49];
	cvt.u32.u8 	%r254, %rs33;
	and.b32  	%r255, %r252, 7;
	shr.u32 	%r256, %r254, %r255;
	and.b32  	%r257, %r256, 1;
	add.s32 	%r258, %r257, %r251;
	add.s32 	%r259, %r231, 4;
	shr.s32 	%r260, %r259, 3;
	cvt.s64.s32 	%rd50, %r260;
	add.s64 	%rd51, %rd3, %rd50;
	ld.global.nc.u8 	%rs34, [%rd51];
	cvt.u32.u8 	%r261, %rs34;
	and.b32  	%r262, %r259, 7;
	shr.u32 	%r263, %r261, %r262;
	and.b32  	%r264, %r263, 1;
	add.s32 	%r265, %r264, %r258;
	add.s32 	%r266, %r231, 5;
	shr.s32 	%r267, %r266, 3;
	cvt.s64.s32 	%rd52, %r267;
	add.s64 	%rd53, %rd3, %rd52;
	ld.global.nc.u8 	%rs35, [%rd53];
	cvt.u32.u8 	%r268, %rs35;
	and.b32  	%r269, %r266, 7;
	shr.u32 	%r270, %r268, %r269;
	and.b32  	%r271, %r270, 1;
	add.s32 	%r272, %r271, %r265;
	add.s32 	%r273, %r231, 6;
	shr.s32 	%r274, %r273, 3;
	cvt.s64.s32 	%rd54, %r274;
	add.s64 	%rd55, %rd3, %rd54;
	ld.global.nc.u8 	%rs36, [%rd55];
	cvt.u32.u8 	%r275, %rs36;
	and.b32  	%r276, %r273, 7;
	shr.u32 	%r277, %r275, %r276;
	and.b32  	%r278, %r277, 1;
	add.s32 	%r279, %r278, %r272;
	add.s32 	%r280, %r231, 7;
	shr.s32 	%r281, %r280, 3;
	cvt.s64.s32 	%rd56, %r281;
	add.s64 	%rd57, %rd3, %rd56;
	ld.global.nc.u8 	%rs37, [%rd57];
	cvt.u32.u8 	%r282, %rs37;
	and.b32  	%r283, %r280, 7;
	shr.u32 	%r284, %r282, %r283;
	and.b32  	%r285, %r284, 1;
	add.s32 	%r444, %r285, %r279;
	add.s32 	%r435, %r435, 8;
$L__BB7_9:
	setp.eq.s32 	%p13, %r6, 0;
	@%p13 bra 	$L__BB7_16;
	add.s32 	%r287, %r6, -1;
	setp.lt.u32 	%p14, %r287, 3;
	@%p14 bra 	$L__BB7_12;
	add.s32 	%r288, %r435, %r12;
	shr.s32 	%r289, %r288, 3;
	cvt.s64.s32 	%rd58, %r289;
	add.s64 	%rd59, %rd3, %rd58;
	ld.global.nc.u8 	%rs38, [%rd59];
	cvt.u32.u8 	%r290, %rs38;
	and.b32  	%r291, %r288, 7;
	shr.u32 	%r292, %r290, %r291;
	and.b32  	%r293, %r292, 1;
	add.s32 	%r294, %r293, %r444;
	add.s32 	%r295, %r288, 1;
	shr.s32 	%r296, %r295, 3;
	cvt.s64.s32 	%rd60, %r296;
	add.s64 	%rd61, %rd3, %rd60;
	ld.global.nc.u8 	%rs39, [%rd61];
	cvt.u32.u8 	%r297, %rs39;
	and.b32  	%r298, %r295, 7;
	shr.u32 	%r299, %r297, %r298;
	and.b32  	%r300, %r299, 1;
	add.s32 	%r301, %r300, %r294;
	add.s32 	%r302, %r288, 2;
	shr.s32 	%r303, %r302, 3;
	cvt.s64.s32 	%rd62, %r303;
	add.s64 	%rd63, %rd3, %rd62;
	ld.global.nc.u8 	%rs40, [%rd63];
	cvt.u32.u8 	%r304, %rs40;
	and.b32  	%r305, %r302, 7;
	shr.u32 	%r306, %r304, %r305;
	and.b32  	%r307, %r306, 1;
	add.s32 	%r308, %r307, %r301;
	add.s32 	%r309, %r288, 3;
	shr.s32 	%r310, %r309, 3;
	cvt.s64.s32 	%rd64, %r310;
	add.s64 	%rd65, %rd3, %rd64;
	ld.global.nc.u8 	%rs41, [%rd65];
	cvt.u32.u8 	%r311, %rs41;
	and.b32  	%r312, %r309, 7;
	shr.u32 	%r313, %r311, %r312;
	and.b32  	%r314, %r313, 1;
	add.s32 	%r444, %r314, %r308;
	add.s32 	%r435, %r435, 4;
$L__BB7_12:
	setp.eq.s32 	%p15, %r8, 0;
	@%p15 bra 	$L__BB7_16;
	setp.eq.s32 	%p16, %r8, 1;
	add.s32 	%r41, %r435, %r12;
	shr.s32 	%r315, %r41, 3;
	cvt.s64.s32 	%rd66, %r315;
	add.s64 	%rd67, %rd3, %rd66;
	ld.global.nc.u8 	%rs42, [%rd67];
	cvt.u32.u8 	%r316, %rs42;
	and.b32  	%r317, %r41, 7;
	shr.u32 	%r318, %r316, %r317;
	and.b32  	%r319, %r318, 1;
	add.s32 	%r444, %r319, %r444;
	@%p16 bra 	$L__BB7_16;
	setp.eq.s32 	%p17, %r8, 2;
	add.s32 	%r320, %r41, 1;
	shr.s32 	%r321, %r320, 3;
	cvt.s64.s32 	%rd68, %r321;
	add.s64 	%rd69, %rd3, %rd68;
	ld.global.nc.u8 	%rs43, [%rd69];
	cvt.u32.u8 	%r322, %rs43;
	and.b32  	%r323, %r320, 7;
	shr.u32 	%r324, %r322, %r323;
	and.b32  	%r325, %r324, 1;
	add.s32 	%r444, %r325, %r444;
	@%p17 bra 	$L__BB7_16;
	add.s32 	%r326, %r41, 2;
	shr.s32 	%r327, %r326, 3;
	cvt.s64.s32 	%rd70, %r327;
	add.s64 	%rd71, %rd3, %rd70;
	ld.global.nc.u8 	%rs44, [%rd71];
	cvt.u32.u8 	%r328, %rs44;
	and.b32  	%r329, %r326, 7;
	shr.u32 	%r330, %r328, %r329;
	and.b32  	%r331, %r330, 1;
	add.s32 	%r444, %r331, %r444;
$L__BB7_16:
	add.s32 	%r426, %r426, 1;
	setp.lt.s32 	%p18, %r426, %r2;
	add.s16 	%rs60, %rs60, 1;
	@%p18 bra 	$L__BB7_3;
$L__BB7_17:
	setp.lt.s32 	%p19, %r102, 1;
	mov.f32 	%f75, 0f00000000;
	@%p19 bra 	$L__BB7_58;
	mul.lo.s32 	%r48, %r102, %r3;
	and.b32  	%r49, %r102, 7;
	setp.lt.u32 	%p20, %r102, 8;
	mov.f32 	%f75, 0f00000000;
	mov.b32 	%r458, 0;
	@%p20 bra 	$L__BB7_37;
	and.b32  	%r458, %r102, 2147483640;
	and.b32  	%r334, %r4, 7;
	add.s32 	%r335, %r4, 1;
	and.b32  	%r336, %r335, 7;
	add.s32 	%r337, %r4, 2;
	and.b32  	%r338, %r337, 7;
	add.s32 	%r339, %r4, 3;
	and.b32  	%r340, %r339, 7;
	xor.b32  	%r341, %r334, 4;
	add.s32 	%r342, %r4, 5;
	and.b32  	%r343, %r342, 7;
	add.s32 	%r344, %r4, 6;
	and.b32  	%r345, %r344, 7;
	add.s32 	%r346, %r4, -1;
	and.b32  	%r347, %r346, 7;
	mov.b32 	%r348, 1;
	shl.b32 	%r51, %r348, %r334;
	shl.b32 	%r52, %r348, %r336;
	shl.b32 	%r53, %r348, %r338;
	shl.b32 	%r54, %r348, %r340;
	shl.b32 	%r55, %r348, %r341;
	shl.b32 	%r56, %r348, %r343;
	shl.b32 	%r57, %r348, %r345;
	shl.b32 	%r58, %r348, %r347;
	mov.f32 	%f75, 0f00000000;
	mov.b32 	%r442, 0;
	cvt.u64.u32 	%rd80, %r48;
$L__BB7_20:
	.pragma "nounroll";
	add.s32 	%r61, %r442, %r4;
	shr.s32 	%r349, %r61, 3;
	cvt.s64.s32 	%rd72, %r349;
	add.s64 	%rd73, %rd3, %rd72;
	ld.global.nc.u8 	%rs45, [%rd73];
	cvt.u32.u8 	%r350, %rs45;
	and.b32  	%r351, %r51, %r350;
	setp.eq.s32 	%p21, %r351, 0;
	@%p21 bra 	$L__BB7_22;
	mul.wide.s32 	%rd74, %r444, 4;
	add.s64 	%rd75, %rd2, %rd74;
	ld.global.nc.f32 	%f42, [%rd75];
	add.s32 	%r352, %r442, %r48;
	mul.wide.u32 	%rd76, %r352, 4;
	add.s64 	%rd77, %rd1, %rd76;
	ld.global.nc.f32 	%f43, [%rd77];
	fma.rn.f32 	%f75, %f42, %f43, %f75;
	add.s32 	%r444, %r444, 1;
$L__BB7_22:
	add.s32 	%r353, %r61, 1;
	shr.s32 	%r354, %r353, 3;
	cvt.s64.s32 	%rd78, %r354;
	add.s64 	%rd79, %rd3, %rd78;
	ld.global.nc.u8 	%rs46, [%rd79];
	cvt.u32.u8 	%r355, %rs46;
	and.b32  	%r356, %r52, %r355;
	setp.eq.s32 	%p22, %r356, 0;
	cvt.u64.u32 	%rd81, %r442;
	add.s64 	%rd82, %rd81, %rd80;
	shl.b64 	%rd83, %rd82, 2;
	add.s64 	%rd4, %rd1, %rd83;
	@%p22 bra 	$L__BB7_24;
	mul.wide.s32 	%rd84, %r444, 4;
	add.s64 	%rd85, %rd2, %rd84;
	ld.global.nc.f32 	%f44, [%rd85];
	ld.global.nc.f32 	%f45, [%rd4+4];
	fma.rn.f32 	%f75, %f44, %f45, %f75;
	add.s32 	%r444, %r444, 1;
$L__BB7_24:
	add.s32 	%r357, %r61, 2;
	shr.s32 	%r358, %r357, 3;
	cvt.s64.s32 	%rd86, %r358;
	add.s64 	%rd87, %rd3, %rd86;
	ld.global.nc.u8 	%rs47, [%rd87];
	cvt.u32.u8 	%r359, %rs47;
	and.b32  	%r360, %r53, %r359;
	setp.eq.s32 	%p23, %r360, 0;
	@%p23 bra 	$L__BB7_26;
	mul.wide.s32 	%rd88, %r444, 4;
	add.s64 	%rd89, %rd2, %rd88;
	ld.global.nc.f32 	%f46, [%rd89];
	ld.global.nc.f32 	%f47, [%rd4+8];
	fma.rn.f32 	%f75, %f46, %f47, %f75;
	add.s32 	%r444, %r444, 1;
$L__BB7_26:
	add.s32 	%r361, %r61, 3;
	shr.s32 	%r362, %r361, 3;
	cvt.s64.s32 	%rd90, %r362;
	add.s64 	%rd91, %rd3, %rd90;
	ld.global.nc.u8 	%rs48, [%rd91];
	cvt.u32.u8 	%r363, %rs48;
	and.b32  	%r364, %r54, %r363;
	setp.eq.s32 	%p24, %r364, 0;
	@%p24 bra 	$L__BB7_28;
	mul.wide.s32 	%rd92, %r444, 4;
	add.s64 	%rd93, %rd2, %rd92;
	ld.global.nc.f32 	%f48, [%rd93];
	ld.global.nc.f32 	%f49, [%rd4+12];
	fma.rn.f32 	%f75, %f48, %f49, %f75;
	add.s32 	%r444, %r444, 1;
$L__BB7_28:
	add.s32 	%r365, %r61, 4;
	shr.s32 	%r366, %r365, 3;
	cvt.s64.s32 	%rd94, %r366;
	add.s64 	%rd95, %rd3, %rd94;
	ld.global.nc.u8 	%rs49, [%rd95];
	cvt.u32.u8 	%r367, %rs49;
	and.b32  	%r368, %r55, %r367;
	setp.eq.s32 	%p25, %r368, 0;
	@%p25 bra 	$L__BB7_30;
	mul.wide.s32 	%rd96, %r444, 4;
	add.s64 	%rd97, %rd2, %rd96;
	ld.global.nc.f32 	%f50, [%rd97];
	ld.global.nc.f32 	%f51, [%rd4+16];
	fma.rn.f32 	%f75, %f50, %f51, %f75;
	add.s32 	%r444, %r444, 1;
$L__BB7_30:
	add.s32 	%r369, %r61, 5;
	shr.s32 	%r370, %r369, 3;
	cvt.s64.s32 	%rd98, %r370;
	add.s64 	%rd99, %rd3, %rd98;
	ld.global.nc.u8 	%rs50, [%rd99];
	cvt.u32.u8 	%r371, %rs50;
	and.b32  	%r372, %r56, %r371;
	setp.eq.s32 	%p26, %r372, 0;
	@%p26 bra 	$L__BB7_32;
	mul.wide.s32 	%rd100, %r444, 4;
	add.s64 	%rd101, %rd2, %rd100;
	ld.global.nc.f32 	%f52, [%rd101];
	ld.global.nc.f32 	%f53, [%rd4+20];
	fma.rn.f32 	%f75, %f52, %f53, %f75;
	add.s32 	%r444, %r444, 1;
$L__BB7_32:
	add.s32 	%r373, %r61, 6;
	shr.s32 	%r374, %r373, 3;
	cvt.s64.s32 	%rd102, %r374;
	add.s64 	%rd103, %rd3, %rd102;
	ld.global.nc.u8 	%rs51, [%rd103];
	cvt.u32.u8 	%r375, %rs51;
	and.b32  	%r376, %r57, %r375;
	setp.eq.s32 	%p27, %r376, 0;
	@%p27 bra 	$L__BB7_34;
	mul.wide.s32 	%rd104, %r444, 4;
	add.s64 	%rd105, %rd2, %rd104;
	ld.global.nc.f32 	%f54, [%rd105];
	ld.global.nc.f32 	%f55, [%rd4+24];
	fma.rn.f32 	%f75, %f54, %f55, %f75;
	add.s32 	%r444, %r444, 1;
$L__BB7_34:
	add.s32 	%r377, %r61, 7;
	shr.s32 	%r378, %r377, 3;
	cvt.s64.s32 	%rd106, %r378;
	add.s64 	%rd107, %rd3, %rd106;
	ld.global.nc.u8 	%rs52, [%rd107];
	cvt.u32.u8 	%r379, %rs52;
	and.b32  	%r380, %r58, %r379;
	setp.eq.s32 	%p28, %r380, 0;
	@%p28 bra 	$L__BB7_36;
	mul.wide.s32 	%rd108, %r444, 4;
	add.s64 	%rd109, %rd2, %rd108;
	ld.global.nc.f32 	%f56, [%rd109];
	ld.global.nc.f32 	%f57, [%rd4+28];
	fma.rn.f32 	%f75, %f56, %f57, %f75;
	add.s32 	%r444, %r444, 1;
$L__BB7_36:
	add.s32 	%r442, %r442, 8;
	setp.ne.s32 	%p29, %r442, %r458;
	@%p29 bra 	$L__BB7_20;
$L__BB7_37:
	setp.eq.s32 	%p30, %r49, 0;
	@%p30 bra 	$L__BB7_58;
	and.b32  	%r81, %r102, 3;
	setp.lt.u32 	%p31, %r49, 4;
	@%p31 bra 	$L__BB7_48;
	add.s32 	%r82, %r458, %r4;
	shr.s32 	%r381, %r82, 3;
	and.b32  	%r382, %r82, 7;
	cvt.s64.s32 	%rd110, %r381;
	add.s64 	%rd111, %rd3, %rd110;
	ld.global.nc.u8 	%rs53, [%rd111];
	cvt.u32.u8 	%r383, %rs53;
	shr.u32 	%r384, %r383, %r382;
	and.b32  	%r385, %r384, 1;
	setp.eq.b32 	%p32, %r385, 1;
	not.pred 	%p33, %p32;
	@%p33 bra 	$L__BB7_41;
	mul.wide.s32 	%rd112, %r444, 4;
	add.s64 	%rd113, %rd2, %rd112;
	ld.global.nc.f32 	%f59, [%rd113];
	add.s32 	%r386, %r458, %r48;
	mul.wide.u32 	%rd114, %r386, 4;
	add.s64 	%rd115, %rd1, %rd114;
	ld.global.nc.f32 	%f60, [%rd115];
	fma.rn.f32 	%f75, %f59, %f60, %f75;
	add.s32 	%r444, %r444, 1;
$L__BB7_41:
	add.s32 	%r387, %r82, 1;
	shr.s32 	%r388, %r387, 3;
	and.b32  	%r389, %r387, 7;
	cvt.s64.s32 	%rd116, %r388;
	add.s64 	%rd117, %rd3, %rd116;
	ld.global.nc.u8 	%rs54, [%rd117];
	cvt.u32.u8 	%r390, %rs54;
	shr.u32 	%r391, %r390, %r389;
	and.b32  	%r392, %r391, 1;
	setp.eq.b32 	%p34, %r392, 1;
	not.pred 	%p35, %p34;
	cvt.u64.u32 	%rd118, %r48;
	cvt.u64.u32 	%rd119, %r458;
	add.s64 	%rd120, %rd119, %rd118;
	shl.b64 	%rd121, %rd120, 2;
	add.s64 	%rd5, %rd1, %rd121;
	@%p35 bra 	$L__BB7_43;
	mul.wide.s32 	%rd122, %r444, 4;
	add.s64 	%rd123, %rd2, %rd122;
	ld.global.nc.f32 	%f61, [%rd123];
	ld.global.nc.f32 	%f62, [%rd5+4];
	fma.rn.f32 	%f75, %f61, %f62, %f75;
	add.s32 	%r444, %r444, 1;
$L__BB7_43:
	add.s32 	%r393, %r82, 2;
	shr.s32 	%r394, %r393, 3;
	and.b32  	%r395, %r393, 7;
	cvt.s64.s32 	%rd124, %r394;
	add.s64 	%rd125, %rd3, %rd124;
	ld.global.nc.u8 	%rs55, [%rd125];
	cvt.u32.u8 	%r396, %rs55;
	shr.u32 	%r397, %r396, %r395;
	and.b32  	%r398, %r397, 1;
	setp.eq.b32 	%p36, %r398, 1;
	not.pred 	%p37, %p36;
	@%p37 bra 	$L__BB7_45;
	mul.wide.s32 	%rd126, %r444, 4;
	add.s64 	%rd127, %rd2, %rd126;
	ld.global.nc.f32 	%f63, [%rd127];
	ld.global.nc.f32 	%f64, [%rd5+8];
	fma.rn.f32 	%f75, %f63, %f64, %f75;
	add.s32 	%r444, %r444, 1;
$L__BB7_45:
	add.s32 	%r399, %r82, 3;
	shr.s32 	%r400, %r399, 3;
	and.b32  	%r401, %r399, 7;
	cvt.s64.s32 	%rd128, %r400;
	add.s64 	%rd129, %rd3, %rd128;
	ld.global.nc.u8 	%rs56, [%rd129];
	cvt.u32.u8 	%r402, %rs56;
	shr.u32 	%r403, %r402, %r401;
	and.b32  	%r404, %r403, 1;
	setp.eq.b32 	%p38, %r404, 1;
	not.pred 	%p39, %p38;
	@%p39 bra 	$L__BB7_47;
	mul.wide.s32 	%rd130, %r444, 4;
	add.s64 	%rd131, %rd2, %rd130;
	ld.global.nc.f32 	%f65, [%rd131];
	ld.global.nc.f32 	%f66, [%rd5+12];
	fma.rn.f32 	%f75, %f65, %f66, %f75;
	add.s32 	%r444, %r444, 1;
$L__BB7_47:
	add.s32 	%r458, %r458, 4;
$L__BB7_48:
	setp.eq.s32 	%p40, %r81, 0;
	@%p40 bra 	$L__BB7_58;
	setp.eq.s32 	%p41, %r81, 1;
	@%p41 bra 	$L__BB7_55;
	add.s32 	%r94, %r458, %r4;
	shr.s32 	%r405, %r94, 3;
	and.b32  	%r406, %r94, 7;
	cvt.s64.s32 	%rd132, %r405;
	add.s64 	%rd133, %rd3, %rd132;
	ld.global.nc.u8 	%rs57, [%rd133];
	cvt.u32.u8 	%r407, %rs57;
	shr.u32 	%r408, %r407, %r406;
	and.b32  	%r409, %r408, 1;
	setp.eq.b32 	%p42, %r409, 1;
	not.pred 	%p43, %p42;
	@%p43 bra 	$L__BB7_52;
	mul.wide.s32 	%rd134, %r444, 4;
	add.s64 	%rd135, %rd2, %rd134;
	ld.global.nc.f32 	%f68, [%rd135];
	add.s32 	%r410, %r458, %r48;
	mul.wide.u32 	%rd136, %r410, 4;
	add.s64 	%rd137, %rd1, %rd136;
	ld.global.nc.f32 	%f69, [%rd137];
	fma.rn.f32 	%f75, %f68, %f69, %f75;
	add.s32 	%r444, %r444, 1;
$L__BB7_52:
	add.s32 	%r411, %r94, 1;
	shr.s32 	%r412, %r411, 3;
	and.b32  	%r413, %r411, 7;
	cvt.s64.s32 	%rd138, %r412;
	add.s64 	%rd139, %rd3, %rd138;
	ld.global.nc.u8 	%rs58, [%rd139];
	cvt.u32.u8 	%r414, %rs58;
	shr.u32 	%r415, %r414, %r413;
	and.b32  	%r416, %r415, 1;
	setp.eq.b32 	%p44, %r416, 1;
	not.pred 	%p45, %p44;
	@%p45 bra 	$L__BB7_54;
	mul.wide.s32 	%rd140, %r444, 4;
	add.s64 	%rd141, %rd2, %rd140;
	ld.global.nc.f32 	%f70, [%rd141];
	cvt.u64.u32 	%rd142, %r48;
	cvt.u64.u32 	%rd143, %r458;
	add.s64 	%rd144, %rd143, %rd142;
	shl.b64 	%rd145, %rd144, 2;
	add.s64 	%rd146, %rd1, %rd145;
	ld.global.nc.f32 	%f71, [%rd146+4];
	fma.rn.f32 	%f75, %f70, %f71, %f75;
	add.s32 	%r444, %r444, 1;
$L__BB7_54:
	add.s32 	%r458, %r458, 2;
$L__BB7_55:
	and.b32  	%r417, %r102, 1;
	setp.eq.b32 	%p46, %r417, 1;
	not.pred 	%p47, %p46;
	@%p47 bra 	$L__BB7_58;
	add.s32 	%r418, %r458, %r4;
	shr.s32 	%r419, %r418, 3;
	and.b32  	%r420, %r418, 7;
	cvt.s64.s32 	%rd147, %r419;
	add.s64 	%rd148, %rd3, %rd147;
	ld.global.nc.u8 	%rs59, [%rd148];
	cvt.u32.u8 	%r421, %rs59;
	shr.u32 	%r422, %r421, %r420;
	and.b32  	%r423, %r422, 1;
	setp.eq.b32 	%p48, %r423, 1;
	not.pred 	%p49, %p48;
	@%p49 bra 	$L__BB7_58;
	mul.wide.s32 	%rd149, %r444, 4;
	add.s64 	%rd150, %rd2, %rd149;
	ld.global.nc.f32 	%f72, [%rd150];
	add.s32 	%r424, %r458, %r48;
	mul.wide.u32 	%rd151, %r424, 4;
	add.s64 	%rd152, %rd1, %rd151;
	ld.global.nc.f32 	%f73, [%rd152];
	fma.rn.f32 	%f75, %f72, %f73, %f75;
$L__BB7_58:
	mad.lo.s32 	%r425, %r103, %r3, %r2;
	cvta.to.global.u64 	%rd153, %rd6;
	mul.wide.s32 	%rd154, %r425, 4;
	add.s64 	%rd155, %rd153, %rd154;
	st.global.f32 	[%rd155], %f75;
$L__BB7_59:
	ret;

}


// ===== COMPILED SASS (sm_100) =====

	.target	sm_100

	.elftype	@"ET_EXEC"


//--------------------- .note.nv.tkinfo           --------------------------
	.section	.note.nv.tkinfo,"",@"SHT_NOTE"
	.sectionflags	@"SHF_NOTE_NV_TKINFO"
	.tkinfo
        /*0018*/ 	.word	0x00000002
        /*0030*/ 	.string	""
        /*0030*/ 	.string	"ptxas"
        /*0030*/ 	.string	"Cuda compilation tools, release 13.0, V13.0.88"
        /*0030*/ 	.string	"Build cuda_13.0.r13.0/compiler.36424714_0"
        /*0030*/ 	.string	"-arch sm_100 -m 64 "



//--------------------- .note.nv.cuinfo           --------------------------
	.section	.note.nv.cuinfo,"",@"SHT_NOTE"
	.sectionflags	@"SHF_NOTE_NV_CUINFO"
        /*0018*/ 	.short	0x0002
        /*001a*/ 	.short	0x0064
        /*001c*/ 	.short	0x0082
	.zero		2


//--------------------- .nv.info                  --------------------------
	.section	.nv.info,"",@"SHT_CUDA_INFO"
	.align	4


	//----- nvinfo : EIATTR_REGCOUNT
	.align		4
        /*0000*/ 	.byte	0x04, 0x2f
        /*0002*/ 	.short	(.L_1 - .L_0)
	.align		4
.L_0:
        /*0004*/ 	.word	index@(_Z15compress_kernelPKfPfPhPiif)
        /*0008*/ 	.word	0x00000014


	//----- nvinfo : EIATTR_FRAME_SIZE
	.align		4
.L_1:
        /*000c*/ 	.byte	0x04, 0x11
        /*000e*/ 	.short	(.L_3 - .L_2)
	.align		4
.L_2:
        /*0010*/ 	.word	index@(_Z15compress_kernelPKfPfPhPiif)
        /*0014*/ 	.word	0x00000000


	//----- nvinfo : EIATTR_REGCOUNT
	.align		4
.L_3:
        /*0018*/ 	.byte	0x04, 0x2f
        /*001a*/ 	.short	(.L_5 - .L_4)
	.align		4
.L_4:
        /*001c*/ 	.word	index@(_Z17decompress_kernelPKfPKhPfPKii)
        /*0020*/ 	.word	0x0000000c


	//----- nvinfo : EIATTR_FRAME_SIZE
	.align		4
.L_5:
        /*0024*/ 	.byte	0x04, 0x11
        /*0026*/ 	.short	(.L_7 - .L_6)
	.align		4
.L_6:
        /*0028*/ 	.word	index@(_Z17decompress_kernelPKfPKhPfPKii)
        /*002c*/ 	.word	0x00000000


	//----- nvinfo : EIATTR_REGCOUNT
	.align		4
.L_7:
        /*0030*/ 	.byte	0x04, 0x2f
        /*0032*/ 	.short	(.L_9 - .L_8)
	.align		4
.L_8:
        /*0034*/ 	.word	index@(_Z26compute_prefix_sums_kernelPKhPii)
        /*0038*/ 	.word	0x0000000f


	//----- nvinfo : EIATTR_FRAME_SIZE
	.align		4
.L_9:
        /*003c*/ 	.byte	0x04, 0x11
        /*003e*/ 	.short	(.L_11 - .L_10)
	.align		4
.L_10:
        /*0040*/ 	.word	index@(_Z26compute_prefix_sums_kernelPKhPii)
        /*0044*/ 	.word	0x00000000


	//----- nvinfo : EIATTR_REGCOUNT
	.align		4
.L_11:
        /*0048*/ 	.byte	0x04, 0x2f
        /*004a*/ 	.short	(.L_13 - .L_12)
	.align		4
.L_12:
        /*004c*/ 	.word	index@(_Z20sparse_matmul_kernelPKfPKhPKiS0_Pfiii)
        /*0050*/ 	.word	0x00000020


	//----- nvinfo : EIATTR_FRAME_SIZE
	.align		4
.L_13:
        /*0054*/ 	.byte	0x04, 0x11
        /*0056*/ 	.short	(.L_15 - .L_14)
	.align		4
.L_14:
        /*0058*/ 	.word	index@(_Z20sparse_matmul_kernelPKfPKhPKiS0_Pfiii)
        /*005c*/ 	.word	0x00000000


	//----- nvinfo : EIATTR_REGCOUNT
	.align		4
.L_15:
        /*0060*/ 	.byte	0x04, 0x2f
        /*0062*/ 	.short	(.L_17 - .L_16)
	.align		4
.L_16:
        /*0064*/ 	.word	index@(_Z27sparse_matmul_shared_kernelPKfPKhPKiS0_Pfiii)
        /*0068*/ 	.word	0x00000020


	//----- nvinfo : EIATTR_FRAME_SIZE
	.align		4
.L_17:
        /*006c*/ 	.byte	0x04, 0x11
        /*006e*/ 	.short	(.L_19 - .L_18)
	.align		4
.L_18:
        /*0070*/ 	.word	index@(_Z27sparse_matmul_shared_kernelPKfPKhPKiS0_Pfiii)
        /*0074*/ 	.word	0x00000000


	//----- nvinfo : EIATTR_REGCOUNT
	.align		4
.L_19:
        /*0078*/ 	.byte	0x04, 0x2f
        /*007a*/ 	.short	(.L_21 - .L_20)
	.align		4
.L_20:
        /*007c*/ 	.word	index@(_Z26compute_row_offsets_kernelPKhPiii)
        /*0080*/ 	.word	0x00000020


	//----- nvinfo : EIATTR_FRAME_SIZE
	.align		4
.L_21:
        /*0084*/ 	.byte	0x04, 0x11
        /*0086*/ 	.short	(.L_23 - .L_22)
	.align		4
.L_22:
        /*0088*/ 	.word	index@(_Z26compute_row_offsets_kernelPKhPiii)
        /*008c*/ 	.word	0x00000000


	//----- nvinfo : EIATTR_REGCOUNT
	.align		4
.L_23:
        /*0090*/ 	.byte	0x04, 0x2f
        /*0092*/ 	.short	(.L_25 - .L_24)
	.align		4
.L_24:
        /*0094*/ 	.word	index@(_Z31compute_row_offsets_fast_kernelPKjPiii)
        /*0098*/ 	.word	0x0000001c


	//----- nvinfo : EIATTR_FRAME_SIZE
	.align		4
.L_25:
        /*009c*/ 	.byte	0x04, 0x11
        /*009e*/ 	.short	(.L_27 - .L_26)
	.align		4
.L_26:
        /*00a0*/ 	.word	index@(_Z31compute_row_offsets_fast_kernelPKjPiii)
        /*00a4*/ 	.word	0x00000000


	//----- nvinfo : EIATTR_REGCOUNT
	.align		4
.L_27:
        /*00a8*/ 	.byte	0x04, 0x2f
        /*00aa*/ 	.short	(.L_29 - .L_28)
	.align		4
.L_28:
        /*00ac*/ 	.word	index@(_Z35sliding_window_sparse_matmul_kernelPKfPKhS0_Pfiiiiii)
        /*00b0*/ 	.word	0x00000020


	//----- nvinfo : EIATTR_FRAME_SIZE
	.align		4
.L_29:
        /*00b4*/ 	.byte	0x04, 0x11
        /*00b6*/ 	.short	(.L_31 - .L_30)
	.align		4
.L_30:
        /*00b8*/ 	.word	index@(_Z35sliding_window_sparse_matmul_kernelPKfPKhS0_Pfiiiiii)
        /*00bc*/ 	.word	0x00000000


	//----- nvinfo : EIATTR_MIN_STACK_SIZE
	.align		4
.L_31:
        /*00c0*/ 	.byte	0x04, 0x12
        /*00c2*/ 	.short	(.L_33 - .L_32)
	.align		4
.L_32:
        /*00c4*/ 	.word	index@(_Z35sliding_window_sparse_matmul_kernelPKfPKhS0_Pfiiiiii)
        /*00c8*/ 	.word	0x00000000


	//----- nvinfo : EIATTR_MIN_STACK_SIZE
	.align		4
.L_33:
        /*00cc*/ 	.byte	0x04, 0x12
        /*00ce*/ 	.short	(.L_35 - .L_34)
	.align		4
.L_34:
        /*00d0*/ 	.word	index@(_Z31compute_row_offsets_fast_kernelPKjPiii)
        /*00d4*/ 	.word	0x00000000


	//----- nvinfo : EIATTR_MIN_STACK_SIZE
	.align		4
.L_35:
        /*00d8*/ 	.byte	0x04, 0x12
        /*00da*/ 	.short	(.L_37 - .L_36)
	.align		4
.L_36:
        /*00dc*/ 	.word	index@(_Z26compute_row_offsets_kernelPKhPiii)
        /*00e0*/ 	.word	0x00000000


	//----- nvinfo : EIATTR_MIN_STACK_SIZE
	.align		4
.L_37:
        /*00e4*/ 	.byte	0x04, 0x12
        /*00e6*/ 	.short	(.L_39 - .L_38)
	.align		4
.L_38:
        /*00e8*/ 	.word	index@(_Z27sparse_matmul_shared_kernelPKfPKhPKiS0_Pfiii)
        /*00ec*/ 	.word	0x00000000


	//----- nvinfo : EIATTR_MIN_STACK_SIZE
	.align		4
.L_39:
        /*00f0*/ 	.byte	0x04, 0x12
        /*00f2*/ 	.short	(.L_41 - .L_40)
	.align		4
.L_40:
        /*00f4*/ 	.word	index@(_Z20sparse_matmul_kernelPKfPKhPKiS0_Pfiii)
        /*00f8*/ 	.word	0x00000000


	//----- nvinfo : EIATTR_MIN_STACK_SIZE
	.align		4
.L_41:
        /*00fc*/ 	.byte	0x04, 0x12
        /*00fe*/ 	.short	(.L_43 - .L_42)
	.align		4
.L_42:
        /*0100*/ 	.word	index@(_Z26compute_prefix_sums_kernelPKhPii)
        /*0104*/ 	.word	0x00000000


	//----- nvinfo : EIATTR_MIN_STACK_SIZE
	.align		4
.L_43:
        /*0108*/ 	.byte	0x04, 0x12
        /*010a*/ 	.short	(.L_45 - .L_44)
	.align		4
.L_44:
        /*010c*/ 	.word	index@(_Z17decompress_kernelPKfPKhPfPKii)
        /*0110*/ 	.word	0x00000000


	//----- nvinfo : EIATTR_MIN_STACK_SIZE
	.align		4
.L_45:
        /*0114*/ 	.byte	0x04, 0x12
        /*0116*/ 	.short	(.L_47 - .L_46)
	.align		4
.L_46:
        /*0118*/ 	.word	index@(_Z15compress_kernelPKfPfPhPiif)
        /*011c*/ 	.word	0x00000000
.L_47:


//--------------------- .nv.compat                --------------------------
	.section	.nv.compat,"",@"SHT_CUDA_COMPAT_INFO"
	.align	4
        /*0000*/ 	.byte	0x02, 0x09, 0x00, 0x00, 0x02, 0x02, 0x01, 0x00, 0x02, 0x05, 0x05, 0x00, 0x03, 0x07, 0x01, 0x01
        /*0010*/ 	.byte	0x02, 0x03, 0x00, 0x00, 0x02, 0x06, 0x01, 0x00, 0x04, 0x0b, 0x08, 0x00, 0x09, 0x00, 0x00, 0x00
        /*0020*/ 	.byte	0x00, 0x00, 0x00, 0x00


//--------------------- .nv.info._Z35sliding_window_sparse_matmul_kernelPKfPKhS0_Pfiiiiii --------------------------
	.section	.nv.info._Z35sliding_window_sparse_matmul_kernelPKfPKhS0_Pfiiiiii,"",@"SHT_CUDA_INFO"
	.sectionflags	@""
	.align	4


	//----- nvinfo : EIATTR_CUDA_API_VERSION
	.align		4
        /*0000*/ 	.byte	0x04, 0x37
        /*0002*/ 	.short	(.L_49 - .L_48)
.L_48:
        /*0004*/ 	.word	0x00000082


	//----- nvinfo : EIATTR_KPARAM_INFO
	.align		4
.L_49:
        /*0008*/ 	.byte	0x04, 0x17
        /*000a*/ 	.short	(.L_51 - .L_50)
.L_50:
        /*000c*/ 	.word	0x00000000
        /*0010*/ 	.short	0x0009
        /*0012*/ 	.short	0x0034
        /*0014*/ 	.byte	0x00, 0xf0, 0x11, 0x00


	//----- nvinfo : EIATTR_KPARAM_INFO
	.align		4
.L_51:
        /*0018*/ 	.byte	0x04, 0x17
        /*001a*/ 	.short	(.L_53 - .L_52)
.L_52:
        /*001c*/ 	.word	0x00000000
        /*0020*/ 	.short	0x0008
        /*0022*/ 	.short	0x0030
        /*0024*/ 	.byte	0x00, 0xf0, 0x11, 0x00


	//----- nvinfo : EIATTR_KPARAM_INFO
	.align		4
.L_53:
        /*0028*/ 	.byte	0x04, 0x17
        /*002a*/ 	.short	(.L_55 - .L_54)
.L_54:
        /*002c*/ 	.word	0x00000000
        /*0030*/ 	.short	0x0007
        /*0032*/ 	.short	0x002c
        /*0034*/ 	.byte	0x00, 0xf0, 0x11, 0x00


	//----- nvinfo : EIATTR_KPARAM_INFO
	.align		4
.L_55:
        /*0038*/ 	.byte	0x04, 0x17
        /*003a*/ 	.short	(.L_57 - .L_56)
.L_56:
        /*003c*/ 	.word	0x00000000
        /*0040*/ 	.short	0x0006
        /*0042*/ 	.short	0x0028
        /*0044*/ 	.byte	0x00, 0xf0, 0x11, 0x00


	//----- nvinfo : EIATTR_KPARAM_INFO
	.align		4
.L_57:
        /*0048*/ 	.byte	0x04, 0x17
        /*004a*/ 	.short	(.L_59 - .L_58)
.L_58:
        /*004c*/ 	.word	0x00000000
        /*0050*/ 	.short	0x0005
        /*0052*/ 	.short	0x0024
        /*0054*/ 	.byte	0x00, 0xf0, 0x11, 0x00


	//----- nvinfo : EIATTR_KPARAM_INFO
	.align		4
.L_59:
        /*0058*/ 	.byte	0x04, 0x17
        /*005a*/ 	.short	(.L_61 - .L_60)
.L_60:
        /*005c*/ 	.word	0x00000000
        /*0060*/ 	.short	0x0004
        /*0062*/ 	.short	0x0020
        /*0064*/ 	.byte	0x00, 0xf0, 0x11, 0x00


	//----- nvinfo : EIATTR_KPARAM_INFO
	.align		4
.L_61:
        /*0068*/ 	.byte	0x04, 0x17
        /*006a*/ 	.short	(.L_63 - .L_62)
.L_62:
        /*006c*/ 	.word	0x00000000
        /*0070*/ 	.short	0x0003
        /*0072*/ 	.short	0x0018
        /*0074*/ 	.byte	0x00, 0xf5, 0x21, 0x00


	//----- nvinfo : EIATTR_KPARAM_INFO
	.align		4
.L_63:
        /*0078*/ 	.byte	0x04, 0x17
        /*007a*/ 	.short	(.L_65 - .L_64)
.L_64:
        /*007c*/ 	.word	0x00000000
        /*0080*/ 	.short	0x0002
        /*0082*/ 	.short	0x0010
        /*0084*/ 	.byte	0x00, 0xf5, 0x21, 0x00


	//----- nvinfo : EIATTR_KPARAM_INFO
	.align		4
.L_65:
        /*0088*/ 	.byte	0x04, 0x17
        /*008a*/ 	.short	(.L_67 - .L_66)
.L_66:
        /*008c*/ 	.word	0x00000000
        /*0090*/ 	.short	0x0001
        /*0092*/ 	.short	0x0008
        /*0094*/ 	.byte	0x00, 0xf5, 0x21, 0x00


	//----- nvinfo : EIATTR_KPARAM_INFO
	.align		4
.L_67:
        /*0098*/ 	.byte	0x04, 0x17
        /*009a*/ 	.short	(.L_69 - .L_68)
.L_68:
        /*009c*/ 	.word	0x00000000
        /*00a0*/ 	.short	0x0000
        /*00a2*/ 	.short	0x0000
        /*00a4*/ 	.byte	0x00, 0xf5, 0x21, 0x00


	//----- nvinfo : EIATTR_SPARSE_MMA_MASK
	.align		4
.L_69:
        /*00a8*/ 	.byte	0x03, 0x50
        /*00aa*/ 	.short	0x0000


	//----- nvinfo : EIATTR_MAXREG_COUNT
	.align		4
        /*00ac*/ 	.byte	0x03, 0x1b
        /*00ae*/ 	.short	0x00ff


	//----- nvinfo : EIATTR_MERCURY_ISA_VERSION
	.align		4
        /*00b0*/ 	.byte	0x03, 0x5f
        /*00b2*/ 	.short	0x0101


	//----- nvinfo : EIATTR_VRC_CTA_INIT_COUNT
	.align		4
        /*00b4*/ 	.byte	0x02, 0x4a
	.zero		1
	.zero		1


	//----- nvinfo : EIATTR_EXIT_INSTR_OFFSETS
	.align		4
        /*00b8*/ 	.byte	0x04, 0x1c
        /*00ba*/ 	.short	(.L_71 - .L_70)


	//   ....[0]....
.L_70:
        /*00bc*/ 	.word	0x00000110


	//   ....[1]....
        /*00c0*/ 	.word	0x00002c20


	//----- nvinfo : EIATTR_CBANK_PARAM_SIZE
	.align		4
.L_71:
        /*00c4*/ 	.byte	0x03, 0x19
        /*00c6*/ 	.short	0x0038


	//----- nvinfo : EIATTR_PARAM_CBANK
	.align		4
        /*00c8*/ 	.byte	0x04, 0x0a
        /*00ca*/ 	.short	(.L_73 - .L_72)
	.align		4
.L_72:
        /*00cc*/ 	.word	index@(.nv.constant0._Z35sliding_window_sparse_matmul_kernelPKfPKhS0_Pfiiiiii)
        /*00d0*/ 	.short	0x0380
        /*00d2*/ 	.short	0x0038


	//----- nvinfo : EIATTR_SW_WAR
	.align		4
.L_73:
        /*00d4*/ 	.byte	0x04, 0x36
        /*00d6*/ 	.short	(.L_75 - .L_74)
.L_74:
        /*00d8*/ 	.word	0x00000008
.L_75:


//--------------------- .nv.info._Z31compute_row_offsets_fast_kernelPKjPiii --------------------------
	.section	.nv.info._Z31compute_row_offsets_fast_kernelPKjPiii,"",@"SHT_CUDA_INFO"
	.sectionflags	@""
	.align	4


	//----- nvinfo : EIATTR_CUDA_API_VERSION
	.align		4
        /*0000*/ 	.byte	0x04, 0x37
        /*0002*/ 	.short	(.L_77 - .L_76)
.L_76:
        /*0004*/ 	.word	0x00000082


	//----- nvinfo : EIATTR_KPARAM_INFO
	.align		4
.L_77:
        /*0008*/ 	.byte	0x04, 0x17
        /*000a*/ 	.short	(.L_79 - .L_78)
.L_78:
        /*000c*/ 	.word	0x00000000
        /*0010*/ 	.short	0x0003
        /*0012*/ 	.short	0x0014
        /*0014*/ 	.byte	0x00, 0xf0, 0x11, 0x00


	//----- nvinfo : EIATTR_KPARAM_INFO
	.align		4
.L_79:
        /*0018*/ 	.byte	0x04, 0x17
        /*001a*/ 	.short	(.L_81 - .L_80)
.L_80:
        /*001c*/ 	.word	0x00000000
        /*0020*/ 	.short	0x0002
        /*0022*/ 	.short	0x0010
        /*0024*/ 	.byte	0x00, 0xf0, 0x11, 0x00


	//----- nvinfo : EIATTR_KPARAM_INFO
	.align		4
.L_81:
        /*0028*/ 	.byte	0x04, 0x17
        /*002a*/ 	.short	(.L_83 - .L_82)
.L_82:
        /*002c*/ 	.word	0x00000000
        /*0030*/ 	.short	0x0001
        /*0032*/ 	.short	0x0008
        /*0034*/ 	.byte	0x00, 0xf5, 0x21, 0x00


	//----- nvinfo : EIATTR_KPARAM_INFO
	.align		4
.L_83:
        /*0038*/ 	.byte	0x04, 0x17
        /*003a*/ 	.short	(.L_85 - .L_84)
.L_84:
        /*003c*/ 	.word	0x00000000
        /*0040*/ 	.short	0x0000
        /*0042*/ 	.short	0x0000
        /*0044*/ 	.byte	0x00, 0xf5, 0x21, 0x00


	//----- nvinfo : EIATTR_SPARSE_MMA_MASK
	.align		4
.L_85:
        /*0048*/ 	.byte	0x03, 0x50
        /*004a*/ 	.short	0x0000


	//----- nvinfo : EIATTR_MAXREG_COUNT
	.align		4
        /*004c*/ 	.byte	0x03, 0x1b
        /*004e*/ 	.short	0x00ff


	//----- nvinfo : EIATTR_NUM_BARRIERS
	.align		4
        /*0050*/ 	.byte	0x02, 0x4c
        /*0052*/ 	.byte	0x01
	.zero		1


	//----- nvinfo : EIATTR_MERCURY_ISA_VERSION
	.align		4
        /*0054*/ 	.byte	0x03, 0x5f
        /*0056*/ 	.short	0x0101


	//----- nvinfo : EIATTR_COOP_GROUP_MASK_REGIDS
	.align		4
        /*0058*/ 	.byte	0x04, 0x29
        /*005a*/ 	.short	(.L_87 - .L_86)


	//   ....[0]....
.L_86:
        /*005c*/ 	.word	0xffffffff


	//   ....[1]....
        /*0060*/ 	.word	0xffffffff


	//   ....[2]....
        /*0064*/ 	.word	0xffffffff


	//   ....[3]....
        /*0068*/ 	.word	0xffffffff


	//   ....[4]....
        /*006c*/ 	.word	0xffffffff


	//   ....[5]....
        /*0070*/ 	.word	0xffffffff


	//----- nvinfo : EIATTR_COOP_GROUP_INSTR_OFFSETS
	.align		4
.L_87:
        /*0074*/ 	.byte	0x04, 0x28
        /*0076*/ 	.short	(.L_89 - .L_88)


	//   ....[0]....
.L_88:
        /*0078*/ 	.word	0x000005d0


	//   ....[1]....
        /*007c*/ 	.word	0x00000650


	//   ....[2]....
        /*0080*/ 	.word	0x00000680


	//   ....[3]....
        /*0084*/ 	.word	0x000006b0


	//   ....[4]....
        /*0088*/ 	.word	0x000006d0


	//   ....[5]....
        /*008c*/ 	.word	0x000007c0


	//----- nvinfo : EIATTR_VRC_CTA_INIT_COUNT
	.align		4
.L_89:
        /*0090*/ 	.byte	0x02, 0x4a
	.zero		1
	.zero		1


	//----- nvinfo : EIATTR_EXIT_INSTR_OFFSETS
	.align		4
        /*0094*/ 	.byte	0x04, 0x1c
        /*0096*/ 	.short	(.L_91 - .L_90)


	//   ....[0]....
.L_90:
        /*0098*/ 	.word	0x00000040


	//   ....[1]....
        /*009c*/ 	.word	0x00000710


	//   ....[2]....
        /*00a0*/ 	.word	0x00000820


	//   ....[3]....
        /*00a4*/ 	.word	0x00000860


	//----- nvinfo : EIATTR_CRS_STACK_SIZE
	.align		4
.L_91:
        /*00a8*/ 	.byte	0x04, 0x1e
        /*00aa*/ 	.short	(.L_93 - .L_92)
.L_92:
        /*00ac*/ 	.word	0x00000000


	//----- nvinfo : EIATTR_CBANK_PARAM_SIZE
	.align		4
.L_93:
        /*00b0*/ 	.byte	0x03, 0x19
        /*00b2*/ 	.short	0x0018


	//----- nvinfo : EIATTR_PARAM_CBANK
	.align		4
        /*00b4*/ 	.byte	0x04, 0x0a
        /*00b6*/ 	.short	(.L_95 - .L_94)
	.align		4
.L_94:
        /*00b8*/ 	.word	index@(.nv.constant0._Z31compute_row_offsets_fast_kernelPKjPiii)
        /*00bc*/ 	.short	0x0380
        /*00be*/ 	.short	0x0018


	//----- nvinfo : EIATTR_SW_WAR
	.align		4
.L_95:
        /*00c0*/ 	.byte	0x04, 0x36
        /*00c2*/ 	.short	(.L_97 - .L_96)
.L_96:
        /*00c4*/ 	.word	0x00000008
.L_97:


//--------------------- .nv.info._Z26compute_row_offsets_kernelPKhPiii --------------------------
	.section	.nv.info._Z26compute_row_offsets_kernelPKhPiii,"",@"SHT_CUDA_INFO"
	.sectionflags	@""
	.align	4


	//----- nvinfo : EIATTR_CUDA_API_VERSION
	.align		4
        /*0000*/ 	.byte	0x04, 0x37
        /*0002*/ 	.short	(.L_99 - .L_98)
.L_98:
        /*0004*/ 	.word	0x00000082


	//----- nvinfo : EIATTR_KPARAM_INFO
	.align		4
.L_99:
        /*0008*/ 	.byte	0x04, 0x17
        /*000a*/ 	.short	(.L_101 - .L_100)
.L_100:
        /*000c*/ 	.word	0x00000000
        /*0010*/ 	.short	0x0003
        /*0012*/ 	.short	0x0014
        /*0014*/ 	.byte	0x00, 0xf0, 0x11, 0x00


	//----- nvinfo : EIATTR_KPARAM_INFO
	.align		4
.L_101:
        /*0018*/ 	.byte	0x04, 0x17
        /*001a*/ 	.short	(.L_103 - .L_102)
.L_102:
        /*001c*/ 	.word	0x00000000
        /*0020*/ 	.short	0x0002
        /*0022*/ 	.short	0x0010
        /*0024*/ 	.byte	0x00, 0xf0, 0x11, 0x00


	//----- nvinfo : EIATTR_KPARAM_INFO
	.align		4
.L_103:
        /*0028*/ 	.byte	0x04, 0x17
        /*002a*/ 	.short	(.L_105 - .L_104)
.L_104:
        /*002c*/ 	.word	0x00000000
        /*0030*/ 	.short	0x0001
        /*0032*/ 	.short	0x0008
        /*0034*/ 	.byte	0x00, 0xf5, 0x21, 0x00


	//----- nvinfo : EIATTR_KPARAM_INFO
	.align		4
.L_105:
        /*0038*/ 	.byte	0x04, 0x17
        /*003a*/ 	.short	(.L_107 - .L_106)
.L_106:
        /*003c*/ 	.word	0x00000000
        /*0040*/ 	.short	0x0000
        /*0042*/ 	.short	0x0000
        /*0044*/ 	.byte	0x00, 0xf5, 0x21, 0x00


	//----- nvinfo : EIATTR_SPARSE_MMA_MASK
	.align		4
.L_107:
        /*0048*/ 	.byte	0x03, 0x50
        /*004a*/ 	.short	0x0000


	//----- nvinfo : EIATTR_MAXREG_COUNT
	.align		4
        /*004c*/ 	.byte	0x03, 0x1b
        /*004e*/ 	.short	0x00ff


	//----- nvinfo : EIATTR_MERCURY_ISA_VERSION
	.align		4
        /*0050*/ 	.byte	0x03, 0x5f
        /*0052*/ 	.short	0x0101


	//----- nvinfo : EIATTR_VRC_CTA_INIT_COUNT
	.align		4
        /*0054*/ 	.byte	0x02, 0x4a
	.zero		1
	.zero		1


	//----- nvinfo : EIATTR_EXIT_INSTR_OFFSETS
	.align		4
        /*0058*/ 	.byte	0x04, 0x1c
        /*005a*/ 	.short	(.L_109 - .L_108)


	//   ....[0]....
.L_108:
        /*005c*/ 	.word	0x00000070


	//   ....[1]....
        /*0060*/ 	.word	0x00001400


	//   ....[2]....
        /*0064*/ 	.word	0x00001430


	//----- nvinfo : EIATTR_CRS_STACK_SIZE
	.align		4
.L_109:
        /*0068*/ 	.byte	0x04, 0x1e
        /*006a*/ 	.short	(.L_111 - .L_110)
.L_110:
        /*006c*/ 	.word	0x00000000


	//----- nvinfo : EIATTR_CBANK_PARAM_SIZE
	.align		4
.L_111:
        /*0070*/ 	.byte	0x03, 0x19
        /*0072*/ 	.short	0x0018


	//----- nvinfo : EIATTR_PARAM_CBANK
	.align		4
        /*0074*/ 	.byte	0x04, 0x0a
        /*0076*/ 	.short	(.L_113 - .L_112)
	.align		4
.L_112:
        /*0078*/ 	.word	index@(.nv.constant0._Z26compute_row_offsets_kernelPKhPiii)
        /*007c*/ 	.short	0x0380
        /*007e*/ 	.short	0x0018


	//----- nvinfo : EIATTR_SW_WAR
	.align		4
.L_113:
        /*0080*/ 	.byte	0x04, 0x36
        /*0082*/ 	.short	(.L_115 - .L_114)
.L_114:
        /*0084*/ 	.word	0x00000008
.L_115:


//--------------------- .nv.info._Z27sparse_matmul_shared_kernelPKfPKhPKiS0_Pfiii --------------------------
	.section	.nv.info._Z27sparse_matmul_shared_kernelPKfPKhPKiS0_Pfiii,"",@"SHT_CUDA_INFO"
	.sectionflags	@""
	.align	4


	//----- nvinfo : EIATTR_CUDA_API_VERSION
	.align		4
        /*0000*/ 	.byte	0x04, 0x37
        /*0002*/ 	.short	(.L_117 - .L_116)
.L_116:
        /*0004*/ 	.word	0x00000082


	//----- nvinfo : EIATTR_KPARAM_INFO
	.align		4
.L_117:
        /*0008*/ 	.byte	0x04, 0x17
        /*000a*/ 	.short	(.L_119 - .L_118)
.L_118:
        /*000c*/ 	.word	0x00000000
        /*0010*/ 	.short	0x0007
        /*0012*/ 	.short	0x0030
        /*0014*/ 	.byte	0x00, 0xf0, 0x11, 0x00


	//----- nvinfo : EIATTR_KPARAM_INFO
	.align		4
.L_119:
        /*0018*/ 	.byte	0x04, 0x17
        /*001a*/ 	.short	(.L_121 - .L_120)
.L_120:
        /*001c*/ 	.word	0x00000000
        /*0020*/ 	.short	0x0006
        /*0022*/ 	.short	0x002c
        /*0024*/ 	.byte	0x00, 0xf0, 0x11, 0x00


	//----- nvinfo : EIATTR_KPARAM_INFO
	.align		4
.L_121:
        /*0028*/ 	.byte	0x04, 0x17
        /*002a*/ 	.short	(.L_123 - .L_122)
.L_122:
        /*002c*/ 	.word	0x00000000
        /*0030*/ 	.short	0x0005
        /*0032*/ 	.short	0x0028
        /*0034*/ 	.byte	0x00, 0xf0, 0x11, 0x00


	//----- nvinfo : EIATTR_KPARAM_INFO
	.align		4
.L_123:
        /*0038*/ 	.byte	0x04, 0x17
        /*003a*/ 	.short	(.L_125 - .L_124)
.L_124:
        /*003c*/ 	.word	0x00000000
        /*0040*/ 	.short	0x0004
        /*0042*/ 	.short	0x0020
        /*0044*/ 	.byte	0x00, 0xf5, 0x21, 0x00


	//----- nvinfo : EIATTR_KPARAM_INFO
	.align		4
.L_125:
        /*0048*/ 	.byte	0x04, 0x17
        /*004a*/ 	.short	(.L_127 - .L_126)
.L_126:
        /*004c*/ 	.word	0x00000000
        /*0050*/ 	.short	0x0003
        /*0052*/ 	.short	0x0018
        /*0054*/ 	.byte	0x00, 0xf5, 0x21, 0x00


	//----- nvinfo : EIATTR_KPARAM_INFO
	.align		4
.L_127:
        /*0058*/ 	.byte	0x04, 0x17
        /*005a*/ 	.short	(.L_129 - .L_128)
.L_128:
        /*005c*/ 	.word	0x00000000
        /*0060*/ 	.short	0x0002
        /*0062*/ 	.short	0x0010
        /*0064*/ 	.byte	0x00, 0xf5, 0x21, 0x00


	//----- nvinfo : EIATTR_KPARAM_INFO
	.align		4
.L_129:
        /*0068*/ 	.byte	0x04, 0x17
        /*006a*/ 	.short	(.L_131 - .L_130)
.L_130:
        /*006c*/ 	.word	0x00000000
        /*0070*/ 	.short	0x0001
        /*0072*/ 	.short	0x0008
        /*0074*/ 	.byte	0x00, 0xf5, 0x21, 0x00


	//----- nvinfo : EIATTR_KPARAM_INFO
	.align		4
.L_131:
        /*0078*/ 	.byte	0x04, 0x17
        /*007a*/ 	.short	(.L_133 - .L_132)
.L_132:
        /*007c*/ 	.word	0x00000000
        /*0080*/ 	.short	0x0000
        /*0082*/ 	.short	0x0000
        /*0084*/ 	.byte	0x00, 0xf5, 0x21, 0x00


	//----- nvinfo : EIATTR_SPARSE_MMA_MASK
	.align		4
.L_133:
        /*0088*/ 	.byte	0x03, 0x50
        /*008a*/ 	.short	0x0000


	//----- nvinfo : EIATTR_MAXREG_COUNT
	.align		4
        /*008c*/ 	.byte	0x03, 0x1b
        /*008e*/ 	.short	0x00ff


	//----- nvinfo : EIATTR_NUM_BARRIERS
	.align		4
        /*0090*/ 	.byte	0x02, 0x4c
        /*0092*/ 	.byte	0x01
	.zero		1


	//----- nvinfo : EIATTR_MERCURY_ISA_VERSION
	.align		4
        /*0094*/ 	.byte	0x03, 0x5f
        /*0096*/ 	.short	0x0101


	//----- nvinfo : EIATTR_VRC_CTA_INIT_COUNT
	.align		4
        /*0098*/ 	.byte	0x02, 0x4a
	.zero		1
	.zero		1


	//----- nvinfo : EIATTR_EXIT_INSTR_OFFSETS
	.align		4
        /*009c*/ 	.byte	0x04, 0x1c
        /*009e*/ 	.short	(.L_135 - .L_134)


	//   ....[0]....
.L_134:
        /*00a0*/ 	.word	0x00001880


	//   ....[1]....
        /*00a4*/ 	.word	0x000018f0


	//----- nvinfo : EIATTR_CRS_STACK_SIZE
	.align		4
.L_135:
        /*00a8*/ 	.byte	0x04, 0x1e
        /*00aa*/ 	.short	(.L_137 - .L_136)
.L_136:
        /*00ac*/ 	.word	0x00000000


	//----- nvinfo : EIATTR_CBANK_PARAM_SIZE
	.align		4
.L_137:
        /*00b0*/ 	.byte	0x03, 0x19
        /*00b2*/ 	.short	0x0034


	//----- nvinfo : EIATTR_PARAM_CBANK
	.align		4
        /*00b4*/ 	.byte	0x04, 0x0a
        /*00b6*/ 	.short	(.L_139 - .L_138)
	.align		4
.L_138:
        /*00b8*/ 	.word	index@(.nv.constant0._Z27sparse_matmul_shared_kernelPKfPKhPKiS0_Pfiii)
        /*00bc*/ 	.short	0x0380
        /*00be*/ 	.short	0x0034


	//----- nvinfo : EIATTR_SW_WAR
	.align		4
.L_139:
        /*00c0*/ 	.byte	0x04, 0x36
        /*00c2*/ 	.short	(.L_141 - .L_140)
.L_140:
        /*00c4*/ 	.word	0x00000008
.L_141:


//--------------------- .nv.info._Z20sparse_matmul_kernelPKfPKhPKiS0_Pfiii --------------------------
	.section	.nv.info._Z20sparse_matmul_kernelPKfPKhPKiS0_Pfiii,"",@"SHT_CUDA_INFO"
	.sectionflags	@""
	.align	4


	//----- nvinfo : EIATTR_CUDA_API_VERSION
	.align		4
        /*0000*/ 	.byte	0x04, 0x37
        /*0002*/ 	.short	(.L_143 - .L_142)
.L_142:
        /*0004*/ 	.word	0x00000082


	//----- nvinfo : EIATTR_KPARAM_INFO
	.align		4
.L_143:
        /*0008*/ 	.byte	0x04, 0x17
        /*000a*/ 	.short	(.L_145 - .L_144)
.L_144:
        /*000c*/ 	.word	0x00000000
        /*0010*/ 	.short	0x0007
        /*0012*/ 	.short	0x0030
        /*0014*/ 	.byte	0x00, 0xf0, 0x11, 0x00


	//----- nvinfo : EIATTR_KPARAM_INFO
	.align		4
.L_145:
        /*0018*/ 	.byte	0x04, 0x17
        /*001a*/ 	.short	(.L_147 - .L_146)
.L_146:
        /*001c*/ 	.word	0x00000000
        /*0020*/ 	.short	0x0006
        /*0022*/ 	.short	0x002c
        /*0024*/ 	.byte	0x00, 0xf0, 0x11, 0x00


	//----- nvinfo : EIATTR_KPARAM_INFO
	.align		4
.L_147:
        /*0028*/ 	.byte	0x04, 0x17
        /*002a*/ 	.short	(.L_149 - .L_148)
.L_148:
        /*002c*/ 	.word	0x00000000
        /*0030*/ 	.short	0x0005
        /*0032*/ 	.short	0x0028
        /*0034*/ 	.byte	0x00, 0xf0, 0x11, 0x00


	//----- nvinfo : EIATTR_KPARAM_INFO
	.align		4
.L_149:
        /*0038*/ 	.byte	0x04, 0x17
        /*003a*/ 	.short	(.L_151 - .L_150)
.L_150:
        /*003c*/ 	.word	0x00000000
        /*0040*/ 	.short	0x0004
        /*0042*/ 	.short	0x0020
        /*0044*/ 	.byte	0x00, 0xf5, 0x21, 0x00


	//----- nvinfo : EIATTR_KPARAM_INFO
	.align		4
.L_151:
        /*0048*/ 	.byte	0x04, 0x17
        /*004a*/ 	.short	(.L_153 - .L_152)
.L_152:
        /*004c*/ 	.word	0x00000000
        /*0050*/ 	.short	0x0003
        /*0052*/ 	.short	0x0018
        /*0054*/ 	.byte	0x00, 0xf5, 0x21, 0x00


	//----- nvinfo : EIATTR_KPARAM_INFO
	.align		4
.L_153:
        /*0058*/ 	.byte	0x04, 0x17
        /*005a*/ 	.short	(.L_155 - .L_154)
.L_154:
        /*005c*/ 	.word	0x00000000
        /*0060*/ 	.short	0x0002
        /*0062*/ 	.short	0x0010
        /*0064*/ 	.byte	0x00, 0xf5, 0x21, 0x00


	//----- nvinfo : EIATTR_KPARAM_INFO
	.align		4
.L_155:
        /*0068*/ 	.byte	0x04, 0x17
        /*006a*/ 	.short	(.L_157 - .L_156)
.L_156:
        /*006c*/ 	.word	0x00000000
        /*0070*/ 	.short	0x0001
        /*0072*/ 	.short	0x0008
        /*0074*/ 	.byte	0x00, 0xf5, 0x21, 0x00


	//----- nvinfo : EIATTR_KPARAM_INFO
	.align		4
.L_157:
        /*0078*/ 	.byte	0x04, 0x17
        /*007a*/ 	.short	(.L_159 - .L_158)
.L_158:
        /*007c*/ 	.word	0x00000000
        /*0080*/ 	.short	0x0000
        /*0082*/ 	.short	0x0000
        /*0084*/ 	.byte	0x00, 0xf5, 0x21, 0x00


	//----- nvinfo : EIATTR_SPARSE_MMA_MASK
	.align		4
.L_159:
        /*0088*/ 	.byte	0x03, 0x50
        /*008a*/ 	.short	0x0000


	//----- nvinfo : EIATTR_MAXREG_COUNT
	.align		4
        /*008c*/ 	.byte	0x03, 0x1b
        /*008e*/ 	.short	0x00ff


	//----- nvinfo : EIATTR_MERCURY_ISA_VERSION
	.align		4
        /*0090*/ 	.byte	0x03, 0x5f
        /*0092*/ 	.short	0x0101


	//----- nvinfo : EIATTR_VRC_CTA_INIT_COUNT
	.align		4
        /*0094*/ 	.byte	0x02, 0x4a
	.zero		1
	.zero		1


	//----- nvinfo : EIATTR_EXIT_INSTR_OFFSETS
	.align		4
        /*0098*/ 	.byte	0x04, 0x1c
        /*009a*/ 	.short	(.L_161 - .L_160)


	//   ....[0]....
.L_160:
        /*009c*/ 	.word	0x00000070


	//   ....[1]....
        /*00a0*/ 	.word	0x00001250


	//----- nvinfo : EIATTR_CBANK_PARAM_SIZE
	.align		4
.L_161:
        /*00a4*/ 	.byte	0x03, 0x19
        /*00a6*/ 	.short	0x0034


	//----- nvinfo : EIATTR_PARAM_CBANK
	.align		4
        /*00a8*/ 	.byte	0x04, 0x0a
        /*00aa*/ 	.short	(.L_163 - .L_162)
	.align		4
.L_162:
        /*00ac*/ 	.word	index@(.nv.constant0._Z20sparse_matmul_kernelPKfPKhPKiS0_Pfiii)
        /*00b0*/ 	.short	0x0380
        /*00b2*/ 	.short	0x0034


	//----- nvinfo : EIATTR_SW_WAR
	.align		4
.L_163:
        /*00b4*/ 	.byte	0x04, 0x36
        /*00b6*/ 	.short	(.L_165 - .L_164)
.L_164:
        /*00b8*/ 	.word	0x00000008
.L_165:


//--------------------- .nv.info._Z26compute_prefix_sums_kernelPKhPii --------------------------
	.section	.nv.info._Z26compute_prefix_sums_kernelPKhPii,"",@"SHT_CUDA_INFO"
	.sectionflags	@""
	.align	4


	//----- nvinfo : EIATTR_CUDA_API_VERSION
	.align		4
        /*0000*/ 	.byte	0x04, 0x37
        /*0002*/ 	.short	(.L_167 - .L_166)
.L_166:
        /*0004*/ 	.word	0x00000082


	//----- nvinfo : EIATTR_KPARAM_INFO
	.align		4
.L_167:
        /*0008*/ 	.byte	0x04, 0x17
        /*000a*/ 	.short	(.L_169 - .L_168)
.L_168:
        /*000c*/ 	.word	0x00000000
        /*0010*/ 	.short	0x0002
        /*0012*/ 	.short	0x0010
        /*0014*/ 	.byte	0x00, 0xf0, 0x11, 0x00


	//----- nvinfo : EIATTR_KPARAM_INFO
	.align		4
.L_169:
        /*0018*/ 	.byte	0x04, 0x17
        /*001a*/ 	.short	(.L_171 - .L_170)
.L_170:
        /*001c*/ 	.word	0x00000000
        /*0020*/ 	.short	0x0001
        /*0022*/ 	.short	0x0008
        /*0024*/ 	.byte	0x00, 0xf5, 0x21, 0x00


	//----- nvinfo : EIATTR_KPARAM_INFO
	.align		4
.L_171:
        /*0028*/ 	.byte	0x04, 0x17
        /*002a*/ 	.short	(.L_173 - .L_172)
.L_172:
        /*002c*/ 	.word	0x00000000
        /*0030*/ 	.short	0x0000
        /*0032*/ 	.short	0x0000
        /*0034*/ 	.byte	0x00, 0xf5, 0x21, 0x00


	//----- nvinfo : EIATTR_SPARSE_MMA_MASK
	.align		4
.L_173:
        /*0038*/ 	.byte	0x03, 0x50
        /*003a*/ 	.short	0x0000


	//----- nvinfo : EIATTR_MAXREG_COUNT
	.align		4
        /*003c*/ 	.byte	0x03, 0x1b
        /*003e*/ 	.short	0x00ff


	//----- nvinfo : EIATTR_NUM_BARRIERS
	.align		4
        /*0040*/ 	.byte	0x02, 0x4c
        /*0042*/ 	.byte	0x01
	.zero		1


	//----- nvinfo : EIATTR_MERCURY_ISA_VERSION
	.align		4
        /*0044*/ 	.byte	0x03, 0x5f
        /*0046*/ 	.short	0x0101


	//----- nvinfo : EIATTR_COOP_GROUP_MASK_REGIDS
	.align		4
        /*0048*/ 	.byte	0x04, 0x29
        /*004a*/ 	.short	(.L_175 - .L_174)


	//   ....[0]....
.L_174:
        /*004c*/ 	.word	0xffffffff


	//   ....[1]....
        /*0050*/ 	.word	0xffffffff


	//   ....[2]....
        /*0054*/ 	.word	0xffffffff


	//   ....[3]....
        /*0058*/ 	.word	0xffffffff


	//   ....[4]....
        /*005c*/ 	.word	0xffffffff


	//   ....[5]....
        /*0060*/ 	.word	0xffffffff


	//   ....[6]....
        /*0064*/ 	.word	0xffffffff


	//   ....[7]....
        /*0068*/ 	.word	0xffffffff


	//   ....[8]....
        /*006c*/ 	.word	0x0500000a


	//   ....[9]....
        /*0070*/ 	.word	0x0500000a


	//   ....[10]....
        /*0074*/ 	.word	0x0500000a


	//   ....[11]....
        /*0078*/ 	.word	0x0500000a


	//   ....[12]....
        /*007c*/ 	.word	0x0500000a


	//----- nvinfo : EIATTR_COOP_GROUP_INSTR_OFFSETS
	.align		4
.L_175:
        /*0080*/ 	.byte	0x04, 0x28
        /*0082*/ 	.short	(.L_177 - .L_176)


	//   ....[0]....
.L_176:
        /*0084*/ 	.word	0x00000150


	//   ....[1]....
        /*0088*/ 	.word	0x000001d0


	//   ....[2]....
        /*008c*/ 	.word	0x00000200


	//   ....[3]....
        /*0090*/ 	.word	0x00000230


	//   ....[4]....
        /*0094*/ 	.word	0x00000280


	//   ....[5]....
        /*0098*/ 	.word	0x00000360


	//   ....[6]....
        /*009c*/ 	.word	0x00000390


	//   ....[7]....
        /*00a0*/ 	.word	0x000003c0


	//   ....[8]....
        /*00a4*/ 	.word	0x00000540


	//   ....[9]....
        /*00a8*/ 	.word	0x000005b0


	//   ....[10]....
        /*00ac*/ 	.word	0x00000630


	//   ....[11]....
        /*00b0*/ 	.word	0x000006b0


	//   ....[12]....
        /*00b4*/ 	.word	0x00000740


	//----- nvinfo : EIATTR_VRC_CTA_INIT_COUNT
	.align		4
.L_177:
        /*00b8*/ 	.byte	0x02, 0x4a
	.zero		1
	.zero		1


	//----- nvinfo : EIATTR_EXIT_INSTR_OFFSETS
	.align		4
        /*00bc*/ 	.byte	0x04, 0x1c
        /*00be*/ 	.short	(.L_179 - .L_178)


	//   ....[0]....
.L_178:
        /*00c0*/ 	.word	0x00000490


	//   ....[1]....
        /*00c4*/ 	.word	0x000004e0


	//----- nvinfo : EIATTR_CRS_STACK_SIZE
	.align		4
.L_179:
        /*00c8*/ 	.byte	0x04, 0x1e
        /*00ca*/ 	.short	(.L_181 - .L_180)
.L_180:
        /*00cc*/ 	.word	0x00000000


	//----- nvinfo : EIATTR_CBANK_PARAM_SIZE
	.align		4
.L_181:
        /*00d0*/ 	.byte	0x03, 0x19
        /*00d2*/ 	.short	0x0014


	//----- nvinfo : EIATTR_PARAM_CBANK
	.align		4
        /*00d4*/ 	.byte	0x04, 0x0a
        /*00d6*/ 	.short	(.L_183 - .L_182)
	.align		4
.L_182:
        /*00d8*/ 	.word	index@(.nv.constant0._Z26compute_prefix_sums_kernelPKhPii)
        /*00dc*/ 	.short	0x0380
        /*00de*/ 	.short	0x0014


	//----- nvinfo : EIATTR_SW_WAR
	.align		4
.L_183:
        /*00e0*/ 	.byte	0x04, 0x36
        /*00e2*/ 	.short	(.L_185 - .L_184)
.L_184:
        /*00e4*/ 	.word	0x00000008
.L_185:


//--------------------- .nv.info._Z17decompress_kernelPKfPKhPfPKii --------------------------
	.section	.nv.info._Z17decompress_kernelPKfPKhPfPKii,"",@"SHT_CUDA_INFO"
	.sectionflags	@""
	.align	4


	//----- nvinfo : EIATTR_CUDA_API_VERSION
	.align		4
        /*0000*/ 	.byte	0x04, 0x37
        /*0002*/ 	.short	(.L_187 - .L_186)
.L_186:
        /*0004*/ 	.word	0x00000082


	//----- nvinfo : EIATTR_KPARAM_INFO
	.align		4
.L_187:
        /*0008*/ 	.byte	0x04, 0x17
        /*000a*/ 	.short	(.L_189 - .L_188)
.L_188:
        /*000c*/ 	.word	0x00000000
        /*0010*/ 	.short	0x0004
        /*0012*/ 	.short	0x0020
        /*0014*/ 	.byte	0x00, 0xf0, 0x11, 0x00


	//----- nvinfo : EIATTR_KPARAM_INFO
	.align		4
.L_189:
        /*0018*/ 	.byte	0x04, 0x17
        /*001a*/ 	.short	(.L_191 - .L_190)
.L_190:
        /*001c*/ 	.word	0x00000000
        /*0020*/ 	.short	0x0003
        /*0022*/ 	.short	0x0018
        /*0024*/ 	.byte	0x00, 0xf5, 0x21, 0x00


	//----- nvinfo : EIATTR_KPARAM_INFO
	.align		4
.L_191:
        /*0028*/ 	.byte	0x04, 0x17
        /*002a*/ 	.short	(.L_193 - .L_192)
.L_192:
        /*002c*/ 	.word	0x00000000
        /*0030*/ 	.short	0x0002
        /*0032*/ 	.short	0x0010
        /*0034*/ 	.byte	0x00, 0xf5, 0x21, 0x00


	//----- nvinfo : EIATTR_KPARAM_INFO
	.align		4
.L_193:
        /*0038*/ 	.byte	0x04, 0x17
        /*003a*/ 	.short	(.L_195 - .L_194)
.L_194:
        /*003c*/ 	.word	0x00000000
        /*0040*/ 	.short	0x0001
        /*0042*/ 	.short	0x0008
        /*0044*/ 	.byte	0x00, 0xf5, 0x21, 0x00


	//----- nvinfo : EIATTR_KPARAM_INFO
	.align		4
.L_195:
        /*0048*/ 	.byte	0x04, 0x17
        /*004a*/ 	.short	(.L_197 - .L_196)
.L_196:
        /*004c*/ 	.word	0x00000000
        /*0050*/ 	.short	0x0000
        /*0052*/ 	.short	0x0000
        /*0054*/ 	.byte	0x00, 0xf5, 0x21, 0x00


	//----- nvinfo : EIATTR_SPARSE_MMA_MASK
	.align		4
.L_197:
        /*0058*/ 	.byte	0x03, 0x50
        /*005a*/ 	.short	0x0000


	//----- nvinfo : EIATTR_MAXREG_COUNT
	.align		4
        /*005c*/ 	.byte	0x03, 0x1b
        /*005e*/ 	.short	0x00ff


	//----- nvinfo : EIATTR_MERCURY_ISA_VERSION
	.align		4
        /*0060*/ 	.byte	0x03, 0x5f
        /*0062*/ 	.short	0x0101


	//----- nvinfo : EIATTR_VRC_CTA_INIT_COUNT
	.align		4
        /*0064*/ 	.byte	0x02, 0x4a
	.zero		1
	.zero		1


	//----- nvinfo : EIATTR_EXIT_INSTR_OFFSETS
	.align		4
        /*0068*/ 	.byte	0x04, 0x1c
        /*006a*/ 	.short	(.L_199 - .L_198)


	//   ....[0]....
.L_198:
        /*006c*/ 	.word	0x00000070


	//   ....[1]....
        /*0070*/ 	.word	0x000001c0


	//   ....[2]....
        /*0074*/ 	.word	0x00000200


	//----- nvinfo : EIATTR_CRS_STACK_SIZE
	.align		4
.L_199:
        /*0078*/ 	.byte	0x04, 0x1e
        /*007a*/ 	.short	(.L_201 - .L_200)
.L_200:
        /*007c*/ 	.word	0x00000000


	//----- nvinfo : EIATTR_CBANK_PARAM_SIZE
	.align		4
.L_201:
        /*0080*/ 	.byte	0x03, 0x19
        /*0082*/ 	.short	0x0024


	//----- nvinfo : EIATTR_PARAM_CBANK
	.align		4
        /*0084*/ 	.byte	0x04, 0x0a
        /*0086*/ 	.short	(.L_203 - .L_202)
	.align		4
.L_202:
        /*0088*/ 	.word	index@(.nv.constant0._Z17decompress_kernelPKfPKhPfPKii)
        /*008c*/ 	.short	0x0380
        /*008e*/ 	.short	0x0024


	//----- nvinfo : EIATTR_SW_WAR
	.align		4
.L_203:
        /*0090*/ 	.byte	0x04, 0x36
        /*0092*/ 	.short	(.L_205 - .L_204)
.L_204:
        /*0094*/ 	.word	0x00000008
.L_205:


//--------------------- .nv.info._Z15compress_kernelPKfPfPhPiif --------------------------
	.section	.nv.info._Z15compress_kernelPKfPfPhPiif,"",@"SHT_CUDA_INFO"
	.sectionflags	@""
	.align	4


	//----- nvinfo : EIATTR_CUDA_API_VERSION
	.align		4
        /*0000*/ 	.byte	0x04, 0x37
        /*0002*/ 	.short	(.L_207 - .L_206)
.L_206:
        /*0004*/ 	.word	0x00000082


	//----- nvinfo : EIATTR_KPARAM_INFO
	.align		4
.L_207:
        /*0008*/ 	.byte	0x04, 0x17
        /*000a*/ 	.short	(.L_209 - .L_208)
.L_208:
        /*000c*/ 	.word	0x00000000
        /*0010*/ 	.short	0x0005
        /*0012*/ 	.short	0x0024
        /*0014*/ 	.byte	0x00, 0xf0, 0x11, 0x00


	//----- nvinfo : EIATTR_KPARAM_INFO
	.align		4
.L_209:
        /*0018*/ 	.byte	0x04, 0x17
        /*001a*/ 	.short	(.L_211 - .L_210)
.L_210:
        /*001c*/ 	.word	0x00000000
        /*0020*/ 	.short	0x0004
        /*0022*/ 	.short	0x0020
        /*0024*/ 	.byte	0x00, 0xf0, 0x11, 0x00


	//----- nvinfo : EIATTR_KPARAM_INFO
	.align		4
.L_211:
        /*0028*/ 	.byte	0x04, 0x17
        /*002a*/ 	.short	(.L_213 - .L_212)
.L_212:
        /*002c*/ 	.word	0x00000000
        /*0030*/ 	.short	0x0003
        /*0032*/ 	.short	0x0018
        /*0034*/ 	.byte	0x00, 0xf5, 0x21, 0x00


	//----- nvinfo : EIATTR_KPARAM_INFO
	.align		4
.L_213:
        /*0038*/ 	.byte	0x04, 0x17
        /*003a*/ 	.short	(.L_215 - .L_214)
.L_214:
        /*003c*/ 	.word	0x00000000
        /*0040*/ 	.short	0x0002
        /*0042*/ 	.short	0x0010
        /*0044*/ 	.byte	0x00, 0xf5, 0x21, 0x00


	//----- nvinfo : EIATTR_KPARAM_INFO
	.align		4
.L_215:
        /*0048*/ 	.byte	0x04, 0x17
        /*004a*/ 	.short	(.L_217 - .L_216)
.L_216:
        /*004c*/ 	.word	0x00000000
        /*0050*/ 	.short	0x0001
        /*0052*/ 	.short	0x0008
        /*0054*/ 	.byte	0x00, 0xf5, 0x21, 0x00


	//----- nvinfo : EIATTR_KPARAM_INFO
	.align		4
.L_217:
        /*0058*/ 	.byte	0x04, 0x17
        /*005a*/ 	.short	(.L_219 - .L_218)
.L_218:
        /*005c*/ 	.word	0x00000000
        /*0060*/ 	.short	0x0000
        /*0062*/ 	.short	0x0000
        /*0064*/ 	.byte	0x00, 0xf5, 0x21, 0x00


	//----- nvinfo : EIATTR_SPARSE_MMA_MASK
	.align		4
.L_219:
        /*0068*/ 	.byte	0x03, 0x50
        /*006a*/ 	.short	0x0000


	//----- nvinfo : EIATTR_MAXREG_COUNT
	.align		4
        /*006c*/ 	.byte	0x03, 0x1b
        /*006e*/ 	.short	0x00ff


	//----- nvinfo : EIATTR_NUM_BARRIERS
	.align		4
        /*0070*/ 	.byte	0x02, 0x4c
        /*0072*/ 	.byte	0x01
	.zero		1


	//----- nvinfo : EIATTR_MERCURY_ISA_VERSION
	.align		4
        /*0074*/ 	.byte	0x03, 0x5f
        /*0076*/ 	.short	0x0101


	//----- nvinfo : EIATTR_COOP_GROUP_MASK_REGIDS
	.align		4
        /*0078*/ 	.byte	0x04, 0x29
        /*007a*/ 	.short	(.L_221 - .L_220)


	//   ....[0]....
.L_220:
        /*007c*/ 	.word	0xffffffff


	//   ....[1]....
        /*0080*/ 	.word	0xffffffff


	//   ....[2]....
        /*0084*/ 	.word	0xffffffff


	//   ....[3]....
        /*0088*/ 	.word	0xffffffff


	//   ....[4]....
        /*008c*/ 	.word	0xffffffff


	//   ....[5]....
        /*0090*/ 	.word	0xffffffff


	//   ....[6]....
        /*0094*/ 	.word	0xffffffff


	//   ....[7]....
        /*0098*/ 	.word	0xffffffff


	//   ....[8]....
        /*009c*/ 	.word	0x0500000f


	//   ....[9]....
        /*00a0*/ 	.word	0x0500000f


	//   ....[10]....
        /*00a4*/ 	.word	0x0500000f


	//   ....[11]....
        /*00a8*/ 	.word	0x0500000f


	//   ....[12]....
        /*00ac*/ 	.word	0x0500000f


	//----- nvinfo : EIATTR_COOP_GROUP_INSTR_OFFSETS
	.align		4
.L_221:
        /*00b0*/ 	.byte	0x04, 0x28
        /*00b2*/ 	.short	(.L_223 - .L_222)


	//   ....[0]....
.L_222:
        /*00b4*/ 	.word	0x00000160


	//   ....[1]....
        /*00b8*/ 	.word	0x00000190


	//   ....[2]....
        /*00bc*/ 	.word	0x000001c0


	//   ....[3]....
        /*00c0*/ 	.word	0x00000220


	//   ....[4]....
        /*00c4*/ 	.word	0x00000270


	//   ....[5]....
        /*00c8*/ 	.word	0x00000360


	//   ....[6]....
        /*00cc*/ 	.word	0x00000390


	//   ....[7]....
        /*00d0*/ 	.word	0x000003c0


	//   ....[8]....
        /*00d4*/ 	.word	0x00000700


	//   ....[9]....
        /*00d8*/ 	.word	0x00000780


	//   ....[10]....
        /*00dc*/ 	.word	0x00000800


	//   ....[11]....
        /*00e0*/ 	.word	0x00000890


	//   ....[12]....
        /*00e4*/ 	.word	0x00000930


	//----- nvinfo : EIATTR_VRC_CTA_INIT_COUNT
	.align		4
.L_223:
        /*00e8*/ 	.byte	0x02, 0x4a
	.zero		1
	.zero		1


	//----- nvinfo : EIATTR_EXIT_INSTR_OFFSETS
	.align		4
        /*00ec*/ 	.byte	0x04, 0x1c
        /*00ee*/ 	.short	(.L_225 - .L_224)


	//   ....[0]....
.L_224:
        /*00f0*/ 	.word	0x00000580


	//   ....[1]....
        /*00f4*/ 	.word	0x000006b0


	//----- nvinfo : EIATTR_CRS_STACK_SIZE
	.align		4
.L_225:
        /*00f8*/ 	.byte	0x04, 0x1e
        /*00fa*/ 	.short	(.L_227 - .L_226)
.L_226:
        /*00fc*/ 	.word	0x00000000


	//----- nvinfo : EIATTR_CBANK_PARAM_SIZE
	.align		4
.L_227:
        /*0100*/ 	.byte	0x03, 0x19
        /*0102*/ 	.short	0x0028


	//----- nvinfo : EIATTR_PARAM_CBANK
	.align		4
        /*0104*/ 	.byte	0x04, 0x0a
        /*0106*/ 	.short	(.L_229 - .L_228)
	.align		4
.L_228:
        /*0108*/ 	.word	index@(.nv.constant0._Z15compress_kernelPKfPfPhPiif)
        /*010c*/ 	.short	0x0380
        /*010e*/ 	.short	0x0028


	//----- nvinfo : EIATTR_SW_WAR
	.align		4
.L_229:
        /*0110*/ 	.byte	0x04, 0x36
        /*0112*/ 	.short	(.L_231 - .L_230)
.L_230:
        /*0114*/ 	.word	0x00000008
.L_231:


//--------------------- .nv.callgraph             --------------------------
	.section	.nv.callgraph,"",@"SHT_CUDA_CALLGRAPH"
	.align	4
	.sectionentsize	8
	.align		4
        /*0000*/ 	.word	0x00000000
	.align		4
        /*0004*/ 	.word	0xffffffff
	.align		4
        /*0008*/ 	.word	0x00000000
	.align		4
        /*000c*/ 	.word	0xfffffffe
	.align		4
        /*0010*/ 	.word	0x00000000
	.align		4
        /*0014*/ 	.word	0xfffffffd
	.align		4
        /*0018*/ 	.word	0x00000000
	.align		4
        /*001c*/ 	.word	0xfffffffc


//--------------------- .text._Z35sliding_window_sparse_matmul_kernelPKfPKhS0_Pfiiiiii --------------------------
	.section	.text._Z35sliding_window_sparse_matmul_kernelPKfPKhS0_Pfiiiiii,"ax",@progbits
	.align	128
        .global         _Z35sliding_window_sparse_matmul_kernelPKfPKhS0_Pfiiiiii
        .type           _Z35sliding_window_sparse_matmul_kernelPKfPKhS0_Pfiiiiii,@function
        .size           _Z35sliding_window_sparse_matmul_kernelPKfPKhS0_Pfiiiiii,(.L_x_84 - _Z35sliding_window_sparse_matmul_kernelPKfPKhS0_Pfiiiiii)
        .other          _Z35sliding_window_sparse_matmul_kernelPKfPKhS0_Pfiiiiii,@"STO_CUDA_ENTRY STV_DEFAULT"
_Z35sliding_window_sparse_matmul_kernelPKfPKhS0_Pfiiiiii:
.text._Z35sliding_window_sparse_matmul_kernelPKfPKhS0_Pfiiiiii:
[----:B------:R-:W-:Y:S08]  /*0000*/  LDC R1, c[0x0][0x37c] ;  /* 0x0000df00ff017b82 */ /* 0x000ff00000000800 */
[----:B------:R-:W0:Y:S01]  /*0010*/  S2UR UR4, SR_CTAID.X ;  /* 0x00000000000479c3 */ /* 0x000e220000002500 */
[----:B------:R-:W1:Y:S01]  /*0020*/  S2R R3, SR_TID.X ;  /* 0x0000000000037919 */ /* 0x000e620000002100 */
[----:B------:R-:W0:Y:S01]  /*0030*/  LDCU.64 UR6, c[0x0][0x3a8] ;  /* 0x00007500ff0677ac */ /* 0x000e220008000a00 */
[----:B------:R-:W2:Y:S05]  /*0040*/  LDCU UR8, c[0x0][0x3a0] ;  /* 0x00007400ff0877ac */ /* 0x000eaa0008000800 */
[----:B------:R-:W1:Y:S01]  /*0050*/  S2UR UR5, SR_CTAID.Y ;  /* 0x00000000000579c3 */ /* 0x000e620000002600 */
[----:B------:R-:W3:Y:S07]  /*0060*/  LDCU UR17, c[0x0][0x3ac] ;  /* 0x00007580ff1177ac */ /* 0x000eee0008000800 */
[----:B------:R-:W1:Y:S08]  /*0070*/  LDC R2, c[0x0][0x360] ;  /* 0x0000d800ff027b82 */ /* 0x000e700000000800 */
[----:B------:R-:W4:Y:S01]  /*0080*/  LDC R0, c[0x0][0x3b0] ;  /* 0x0000ec00ff007b82 */ /* 0x000f220000000800 */
[----:B0-----:R-:W-:-:S04]  /*0090*/  UIADD3 UR16, UPT, UPT, UR4, UR7, URZ ;  /* 0x0000000704107290 */ /* 0x001fc8000fffe0ff */
[----:B------:R-:W-:Y:S01]  /*00a0*/  UISETP.GE.AND UP0, UPT, UR16, UR6, UPT ;  /* 0x000000061000728c */ /* 0x000fe2000bf06270 */
[----:B------:R-:W0:Y:S05]  /*00b0*/  LDCU UR6, c[0x0][0x3b4] ;  /* 0x00007680ff0677ac */ /* 0x000e2a0008000800 */
[----:B------:R-:W-:Y:S01]  /*00c0*/  PLOP3.LUT P0, PT, PT, PT, UP0, 0x80, 0x8 ;  /* 0x000000000008781c */ /* 0x000fe20003f0f008 */
[----:B-1----:R-:W-:-:S05]  /*00d0*/  IMAD R2, R2, UR5, R3 ;  /* 0x0000000502027c24 */ /* 0x002fca000f8e0203 */
[----:B--2---:R-:W-:-:S04]  /*00e0*/  ISETP.GE.OR P0, PT, R2, UR8, P0 ;  /* 0x0000000802007c0c */ /* 0x004fc80008706670 */
[----:B----4-:R-:W-:Y:S01]  /*00f0*/  ISETP.LE.OR P0, PT, R0, UR4, P0 ;  /* 0x0000000400007c0c */ /* 0x010fe20008703670 */
[----:B0-----:R-:W-:-:S12]  /*0100*/  IMAD.U32 R0, RZ, RZ, UR6 ;  /* 0x00000006ff007e24 */ /* 0x001fd8000f8e00ff */
[----:B---3--:R-:W-:Y:S05]  /*0110*/  @P0 EXIT ;  /* 0x000000000000094d */ /* 0x008fea0003800000 */
[----:B------:R-:W0:Y:S01]  /*0120*/  LDC R8, c[0x0][0x3a4] ;  /* 0x0000e900ff087b82 */ /* 0x000e220000000800 */
[----:B------:R-:W1:Y:S01]  /*0130*/  LDCU.64 UR10, c[0x0][0x358] ;  /* 0x00006b00ff0a77ac */ /* 0x000e620008000a00 */
[----:B0-----:R-:W-:-:S04]  /*0140*/  ISETP.GE.AND P0, PT, R8, 0x1, PT ;  /* 0x000000010800780c */ /* 0x001fc80003f06270 */
[----:B------:R-:W-:-:S13]  /*0150*/  ISETP.EQ.OR P0, PT, RZ, UR4, !P0 ;  /* 0x00000004ff007c0c */ /* 0x000fda000c702670 */
[----:B-1----:R-:W-:Y:S05]  /*0160*/  @P0 BRA `(.L_x_0) ;  /* 0x00000014009c0947 */ /* 0x002fea0003800000 */
[C---:B------:R-:W-:Y:S01]  /*0170*/  IMAD R4, R8.reuse, UR7, RZ ;  /* 0x0000000708047c24 */ /* 0x040fe2000f8e02ff */
[C---:B------:R-:W-:Y:S02]  /*0180*/  LOP3.LUT R5, R8.reuse, 0xf, RZ, 0xc0, !PT ;  /* 0x0000000f08057812 */ /* 0x040fe400078ec0ff */
[C---:B------:R-:W-:Y:S02]  /*0190*/  LOP3.LUT R6, R8.reuse, 0x7, RZ, 0xc0, !PT ;  /* 0x0000000708067812 */ /* 0x040fe400078ec0ff */
[C---:B------:R-:W-:Y:S02]  /*01a0*/  LOP3.LUT R7, R8.reuse, 0x7ffffff0, RZ, 0xc0, !PT ;  /* 0x7ffffff008077812 */ /* 0x040fe400078ec0ff */
[----:B------:R-:W-:Y:S02]  /*01b0*/  LOP3.LUT R8, R8, 0x3, RZ, 0xc0, !PT ;  /* 0x0000000308087812 */ /* 0x000fe400078ec0ff */
[----:B------:R-:W-:-:S07]  /*01c0*/  PRMT R9, RZ, 0x7610, R9 ;  /* 0x00007610ff097816 */ /* 0x000fce0000000009 */
.L_x_6:
[----:B------:R-:W0:Y:S01]  /*01d0*/  LDCU UR4, c[0x0][0x3a4] ;  /* 0x00007480ff0477ac */ /* 0x000e220008000800 */
[----:B------:R-:W-:Y:S01]  /*01e0*/  IMAD.MOV.U32 R3, RZ, RZ, RZ ;  /* 0x000000ffff037224 */ /* 0x000fe200078e00ff */
[----:B0-----:R-:W-:Y:S02]  /*01f0*/  UISETP.GE.U32.AND UP1, UPT, UR4, 0x10, UPT ;  /* 0x000000100400788c */ /* 0x001fe4000bf26070 */
[----:B------:R-:W-:Y:S02]  /*0200*/  UIMAD UR18, UR17, UR4, URZ ;  /* 0x00000004111272a4 */ /* 0x000fe4000f8e02ff */
[----:B------:R-:W-:-:S04]  /*0210*/  UIADD3 UR17, UPT, UPT, UR17, 0x1, URZ ;  /* 0x0000000111117890 */ /* 0x000fc8000fffe0ff */
[----:B------:R-:W-:Y:S01]  /*0220*/  UISETP.GE.AND UP0, UPT, UR17, UR16, UPT ;  /* 0x000000101100728c */ /* 0x000fe2000bf06270 */
[----:B------:R-:W-:Y:S10]  /*0230*/  BRA.U !UP1, `(.L_x_1) ;  /* 0x0000000d090c7547 */ /* 0x000ff4000b800000 */
[----:B------:R-:W0:Y:S01]  /*0240*/  LDC.U16 R3, c[0x0][0x3a4] ;  /* 0x0000e900ff037b82 */ /* 0x000e220000000400 */
[----:B------:R-:W-:Y:S01]  /*0250*/  PRMT R10, R4, 0x9910, RZ ;  /* 0x00009910040a7816 */ /* 0x000fe200000000ff */
[----:B------:R-:W-:Y:S01]  /*0260*/  IMAD.MOV R23, RZ, RZ, -R7 ;  /* 0x000000ffff177224 */ /* 0x000fe200078e0a07 */
[----:B------:R-:W-:Y:S01]  /*0270*/  PRMT R11, R9, 0x9910, RZ ;  /* 0x00009910090b7816 */ /* 0x000fe200000000ff */
[----:B------:R-:W-:Y:S01]  /*0280*/  UIADD3 UR19, UPT, UPT, UR18, 0x7, URZ ;  /* 0x0000000712137890 */ /* 0x000fe2000fffe0ff */
[----:B------:R-:W1:Y:S01]  /*0290*/  LDCU.64 UR12, c[0x0][0x388] ;  /* 0x00007100ff0c77ac */ /* 0x000e620008000a00 */
[----:B0-----:R-:W-:Y:S01]  /*02a0*/  PRMT R12, R3, 0x9910, RZ ;  /* 0x00009910030c7816 */ /* 0x001fe200000000ff */
[----:B------:R-:W-:-:S04]  /*02b0*/  IMAD.MOV.U32 R3, RZ, RZ, R10 ;  /* 0x000000ffff037224 */ /* 0x000fc800078e000a */
[----:B------:R-:W-:-:S04]  /*02c0*/  IMAD.MOV.U32 R10, RZ, RZ, R12 ;  /* 0x000000ffff0a7224 */ /* 0x000fc800078e000c */
[----:B------:R-:W-:-:S04]  /*02d0*/  IMAD R3, R10, R11, R3 ;  /* 0x0000000b0a037224 */ /* 0x000fc800078e0203 */
[C---:B------:R-:W-:Y:S01]  /*02e0*/  VIADD R11, R3.reuse, 0xffffffff ;  /* 0xffffffff030b7836 */ /* 0x040fe20000000000 */
[C---:B------:R-:W-:Y:S01]  /*02f0*/  LOP3.LUT R20, R3.reuse, 0x4, RZ, 0x3c, !PT ;  /* 0x0000000403147812 */ /* 0x040fe200078e3cff */
[C---:B------:R-:W-:Y:S01]  /*0300*/  VIADD R12, R3.reuse, 0x6 ;  /* 0x00000006030c7836 */ /* 0x040fe20000000000 */
[C---:B------:R-:W-:Y:S01]  /*0310*/  LOP3.LUT R10, R3.reuse, 0x7, RZ, 0xc0, !PT ;  /* 0x00000007030a7812 */ /* 0x040fe200078ec0ff */
[----:B------:R-:W-:Y:S01]  /*0320*/  VIADD R13, R3, 0x5 ;  /* 0x00000005030d7836 */ /* 0x000fe20000000000 */
[----:B------:R-:W-:Y:S01]  /*0330*/  LOP3.LUT R11, R11, 0x7, RZ, 0xc0, !PT ;  /* 0x000000070b0b7812 */ /* 0x000fe200078ec0ff */
[C---:B------:R-:W-:Y:S01]  /*0340*/  VIADD R21, R3.reuse, 0x3 ;  /* 0x0000000303157836 */ /* 0x040fe20000000000 */
[----:B------:R-:W-:Y:S01]  /*0350*/  LOP3.LUT R12, R12, 0x7, RZ, 0xc0, !PT ;  /* 0x000000070c0c7812 */ /* 0x000fe200078ec0ff */
[----:B------:R-:W-:Y:S01]  /*0360*/  VIADD R22, R3, 0x2 ;  /* 0x0000000203167836 */ /* 0x000fe20000000000 */
[----:B------:R-:W-:Y:S01]  /*0370*/  LOP3.LUT R13, R13, 0x7, RZ, 0xc0, !PT ;  /* 0x000000070d0d7812 */ /* 0x000fe200078ec0ff */
[----:B------:R-:W-:Y:S01]  /*0380*/  VIADD R14, R3, 0x1 ;  /* 0x00000001030e7836 */ /* 0x000fe20000000000 */
[----:B------:R-:W-:-:S02]  /*0390*/  LOP3.LUT R20, R20, 0x7, RZ, 0xc0, !PT ;  /* 0x0000000714147812 */ /* 0x000fc400078ec0ff */
[----:B------:R-:W-:Y:S02]  /*03a0*/  LOP3.LUT R21, R21, 0x7, RZ, 0xc0, !PT ;  /* 0x0000000715157812 */ /* 0x000fe400078ec0ff */
[----:B------:R-:W-:Y:S02]  /*03b0*/  LOP3.LUT R22, R22, 0x7, RZ, 0xc0, !PT ;  /* 0x0000000716167812 */ /* 0x000fe400078ec0ff */
[----:B-1----:R-:W-:-:S07]  /*03c0*/  LOP3.LUT R3, R14, 0x7, RZ, 0xc0, !PT ;  /* 0x000000070e037812 */ /* 0x002fce00078ec0ff */
.L_x_2:
[----:B------:R-:W-:Y:S02]  /*03d0*/  UIADD3 UR4, UPT, UPT, UR19, -0x7, URZ ;  /* 0xfffffff913047890 */ /* 0x000fe4000fffe0ff */
[----:B------:R-:W-:Y:S02]  /*03e0*/  UIADD3 UR5, UPT, UPT, UR19, -0x6, URZ ;  /* 0xfffffffa13057890 */ /* 0x000fe4000fffe0ff */
[----:B------:R-:W-:Y:S02]  /*03f0*/  USHF.R.S32.HI UR4, URZ, 0x3, UR4 ;  /* 0x00000003ff047899 */ /* 0x000fe40008011404 */
[----:B------:R-:W-:Y:S02]  /*0400*/  USHF.R.S32.HI UR5, URZ, 0x3, UR5 ;  /* 0x00000003ff057899 */ /* 0x000fe40008011405 */
[----:B------:R-:W-:Y:S02]  /*0410*/  UIADD3 UR7, UP1, UPT, UR4, UR12, URZ ;  /* 0x0000000c04077290 */ /* 0x000fe4000ff3e0ff */
[----:B------:R-:W-:-:S02]  /*0420*/  UIADD3 UR6, UP2, UPT, UR5, UR12, URZ ;  /* 0x0000000c05067290 */ /* 0x000fc4000ff5e0ff */
[----:B------:R-:W-:Y:S02]  /*0430*/  ULEA.HI.X.SX32 UR4, UR4, UR13, 0x1, UP1 ;  /* 0x0000000d04047291 */ /* 0x000fe400088f0eff */
[----:B------:R-:W-:Y:S01]  /*0440*/  ULEA.HI.X.SX32 UR5, UR5, UR13, 0x1, UP2 ;  /* 0x0000000d05057291 */ /* 0x000fe200090f0eff */
[----:B------:R-:W-:Y:S02]  /*0450*/  IMAD.U32 R26, RZ, RZ, UR7 ;  /* 0x00000007ff1a7e24 */ /* 0x000fe4000f8e00ff */
[----:B------:R-:W-:Y:S02]  /*0460*/  IMAD.U32 R14, RZ, RZ, UR6 ;  /* 0x00000006ff0e7e24 */ /* 0x000fe4000f8e00ff */
[----:B------:R-:W-:Y:S01]  /*0470*/  IMAD.U32 R27, RZ, RZ, UR4 ;  /* 0x00000004ff1b7e24 */ /* 0x000fe2000f8e00ff */
[----:B------:R-:W-:Y:S01]  /*0480*/  UIADD3 UR4, UPT, UPT, UR19, -0x5, URZ ;  /* 0xfffffffb13047890 */ /* 0x000fe2000fffe0ff */
[----:B------:R-:W-:-:S03]  /*0490*/  IMAD.U32 R15, RZ, RZ, UR5 ;  /* 0x00000005ff0f7e24 */ /* 0x000fc6000f8e00ff */
[----:B------:R-:W-:Y:S01]  /*04a0*/  USHF.R.S32.HI UR4, URZ, 0x3, UR4 ;  /* 0x00000003ff047899 */ /* 0x000fe20008011404 */
[----:B------:R-:W2:Y:S01]  /*04b0*/  LDG.E.U8.CONSTANT R26, desc[UR10][R26.64] ;  /* 0x0000000a1a1a7981 */ /* 0x000ea2000c1e9100 */
[----:B------:R-:W-:Y:S02]  /*04c0*/  UIADD3 UR5, UPT, UPT, UR19, -0x4, URZ ;  /* 0xfffffffc13057890 */ /* 0x000fe4000fffe0ff */
[----:B------:R-:W-:Y:S01]  /*04d0*/  UIADD3 UR9, UP1, UPT, UR4, UR12, URZ ;  /* 0x0000000c04097290 */ /* 0x000fe2000ff3e0ff */
[----:B------:R0:W3:Y:S01]  /*04e0*/  LDG.E.U8.CONSTANT R25, desc[UR10][R14.64] ;  /* 0x0000000a0e197981 */ /* 0x0000e2000c1e9100 */
[----:B------:R-:W-:Y:S02]  /*04f0*/  USHF.R.S32.HI UR5, URZ, 0x3, UR5 ;  /* 0x00000003ff057899 */ /* 0x000fe40008011405 */
[----:B------:R-:W-:Y:S02]  /*0500*/  ULEA.HI.X.SX32 UR7, UR4, UR13, 0x1, UP1 ;  /* 0x0000000d04077291 */ /* 0x000fe400088f0eff */
[----:B------:R-:W-:Y:S01]  /*0510*/  UIADD3 UR4, UPT, UPT, UR19, -0x3, URZ ;  /* 0xfffffffd13047890 */ /* 0x000fe2000fffe0ff */
[----:B------:R-:W-:Y:S01]  /*0520*/  IMAD.U32 R28, RZ, RZ, UR9 ;  /* 0x00000009ff1c7e24 */ /* 0x000fe2000f8e00ff */
[----:B------:R-:W-:-:S02]  /*0530*/  UIADD3 UR8, UP2, UPT, UR5, UR12, URZ ;  /* 0x0000000c05087290 */ /* 0x000fc4000ff5e0ff */
[----:B------:R-:W-:Y:S01]  /*0540*/  USHF.R.S32.HI UR4, URZ, 0x3, UR4 ;  /* 0x00000003ff047899 */ /* 0x000fe20008011404 */
[----:B------:R-:W-:Y:S01]  /*0550*/  IMAD.U32 R29, RZ, RZ, UR7 ;  /* 0x00000007ff1d7e24 */ /* 0x000fe2000f8e00ff */
[----:B------:R-:W-:Y:S02]  /*0560*/  ULEA.HI.X.SX32 UR6, UR5, UR13, 0x1, UP2 ;  /* 0x0000000d05067291 */ /* 0x000fe400090f0eff */
[----:B------:R-:W-:Y:S01]  /*0570*/  UIADD3 UR5, UPT, UPT, UR19, -0x2, URZ ;  /* 0xfffffffe13057890 */ /* 0x000fe2000fffe0ff */
[----:B------:R-:W-:Y:S01]  /*0580*/  IMAD.U32 R18, RZ, RZ, UR8 ;  /* 0x00000008ff127e24 */ /* 0x000fe2000f8e00ff */
[----:B------:R-:W-:Y:S01]  /*0590*/  UIADD3 UR7, UP1, UPT, UR4, UR12, URZ ;  /* 0x0000000c04077290 */ /* 0x000fe2000ff3e0ff */
[----:B------:R-:W4:Y:S01]  /*05a0*/  LDG.E.U8.CONSTANT R24, desc[UR10][R28.64] ;  /* 0x0000000a1c187981 */ /* 0x000f22000c1e9100 */
[----:B------:R-:W-:Y:S01]  /*05b0*/  USHF.R.S32.HI UR5, URZ, 0x3, UR5 ;  /* 0x00000003ff057899 */ /* 0x000fe20008011405 */
[----:B------:R-:W-:Y:S01]  /*05c0*/  IMAD.U32 R19, RZ, RZ, UR6 ;  /* 0x00000006ff137e24 */ /* 0x000fe2000f8e00ff */
[----:B------:R-:W-:-:S02]  /*05d0*/  ULEA.HI.X.SX32 UR4, UR4, UR13, 0x1, UP1 ;  /* 0x0000000d04047291 */ /* 0x000fc400088f0eff */
[----:B------:R-:W-:Y:S02]  /*05e0*/  UIADD3 UR6, UP2, UPT, UR5, UR12, URZ ;  /* 0x0000000c05067290 */ /* 0x000fe4000ff5e0ff */
[----:B------:R1:W5:Y:S02]  /*05f0*/  LDG.E.U8.CONSTANT R27, desc[UR10][R18.64] ;  /* 0x0000000a121b7981 */ /* 0x000364000c1e9100 */
[----:B0-----:R-:W-:Y:S01]  /*0600*/  IMAD.U32 R15, RZ, RZ, UR4 ;  /* 0x00000004ff0f7e24 */ /* 0x001fe2000f8e00ff */
[----:B------:R-:W-:Y:S02]  /*0610*/  ULEA.HI.X.SX32 UR5, UR5, UR13, 0x1, UP2 ;  /* 0x0000000d05057291 */ /* 0x000fe400090f0eff */
[----:B------:R-:W-:Y:S01]  /*0620*/  UIADD3 UR4, UPT, UPT, UR19, -0x1, URZ ;  /* 0xffffffff13047890 */ /* 0x000fe2000fffe0ff */
[----:B------:R-:W-:-:S03]  /*0630*/  IMAD.U32 R16, RZ, RZ, UR6 ;  /* 0x00000006ff107e24 */ /* 0x000fc6000f8e00ff */
[----:B------:R-:W-:Y:S01]  /*0640*/  USHF.R.S32.HI UR4, URZ, 0x3, UR4 ;  /* 0x00000003ff047899 */ /* 0x000fe20008011404 */
[----:B------:R-:W-:Y:S02]  /*0650*/  IMAD.U32 R14, RZ, RZ, UR7 ;  /* 0x00000007ff0e7e24 */ /* 0x000fe4000f8e00ff */
[----:B------:R-:W-:Y:S01]  /*0660*/  IMAD.U32 R17, RZ, RZ, UR5 ;  /* 0x00000005ff117e24 */ /* 0x000fe2000f8e00ff */
[----:B------:R-:W-:Y:S02]  /*0670*/  UIADD3 UR7, UP1, UPT, UR4, UR12, URZ ;  /* 0x0000000c04077290 */ /* 0x000fe4000ff3e0ff */
[----:B------:R0:W5:Y:S01]  /*0680*/  LDG.E.U8.CONSTANT R28, desc[UR10][R14.64] ;  /* 0x0000000a0e1c7981 */ /* 0x000162000c1e9100 */
[----:B------:R-:W-:Y:S02]  /*0690*/  USHF.R.S32.HI UR5, URZ, 0x3, UR19 ;  /* 0x00000003ff057899 */ /* 0x000fe40008011413 */
[----:B------:R-:W-:Y:S01]  /*06a0*/  ULEA.HI.X.SX32 UR4, UR4, UR13, 0x1, UP1 ;  /* 0x0000000d04047291 */ /* 0x000fe200088f0eff */
[----:B------:R-:W5:Y:S01]  /*06b0*/  LDG.E.U8.CONSTANT R16, desc[UR10][R16.64] ;  /* 0x0000000a10107981 */ /* 0x000f62000c1e9100 */
[----:B------:R-:W-:Y:S01]  /*06c0*/  UIADD3 UR6, UP1, UPT, UR5, UR12, URZ ;  /* 0x0000000c05067290 */ /* 0x000fe2000ff3e0ff */
[----:B-1----:R-:W-:-:S03]  /*06d0*/  IMAD.U32 R18, RZ, RZ, UR7 ;  /* 0x00000007ff127e24 */ /* 0x002fc6000f8e00ff */
[----:B------:R-:W-:Y:S01]  /*06e0*/  IMAD.U32 R19, RZ, RZ, UR4 ;  /* 0x00000004ff137e24 */ /* 0x000fe2000f8e00ff */
[----:B------:R-:W-:Y:S01]  /*06f0*/  ULEA.HI.X.SX32 UR5, UR5, UR13, 0x1, UP1 ;  /* 0x0000000d05057291 */ /* 0x000fe200088f0eff */
[----:B0-----:R-:W-:-:S03]  /*0700*/  IMAD.U32 R14, RZ, RZ, UR6 ;  /* 0x00000006ff0e7e24 */ /* 0x001fc6000f8e00ff */
[----:B------:R-:W5:Y:S02]  /*0710*/  LDG.E.U8.CONSTANT R18, desc[UR10][R18.64] ;  /* 0x0000000a12127981 */ /* 0x000f64000c1e9100 */
[----:B------:R-:W-:-:S05]  /*0720*/  IMAD.U32 R15, RZ, RZ, UR5 ;  /* 0x00000005ff0f7e24 */ /* 0x000fca000f8e00ff */
[----:B------:R0:W5:Y:S01]  /*0730*/  LDG.E.U8.CONSTANT R17, desc[UR10][R14.64] ;  /* 0x0000000a0e117981 */ /* 0x000162000c1e9100 */
[----:B------:R-:W-:-:S04]  /*0740*/  UIADD3 UR6, UPT, UPT, UR19, 0x1, URZ ;  /* 0x0000000113067890 */ /* 0x000fc8000fffe0ff */
[----:B------:R-:W-:-:S04]  /*0750*/  USHF.R.S32.HI UR6, URZ, 0x3, UR6 ;  /* 0x00000003ff067899 */ /* 0x000fc80008011406 */
[----:B------:R-:W-:Y:S02]  /*0760*/  UIADD3 UR7, UP1, UPT, UR6, UR12, URZ ;  /* 0x0000000c06077290 */ /* 0x000fe4000ff3e0ff */
[----:B------:R-:W-:Y:S02]  /*0770*/  UIADD3 UR5, UPT, UPT, UR18, 0x1, URZ ;  /* 0x0000000112057890 */ /* 0x000fe4000fffe0ff */
[----:B------:R-:W-:Y:S02]  /*0780*/  ULEA.HI.X.SX32 UR6, UR6, UR13, 0x1, UP1 ;  /* 0x0000000d06067291 */ /* 0x000fe400088f0eff */
[----:B------:R-:W-:Y:S02]  /*0790*/  ULOP3.LUT UR5, UR5, 0x7, URZ, 0xc0, !UPT ;  /* 0x0000000705057892 */ /* 0x000fe4000f8ec0ff */
[----:B------:R-:W-:Y:S02]  /*07a0*/  UIADD3 UR8, UPT, UPT, UR19, 0x2, URZ ;  /* 0x0000000213087890 */ /* 0x000fe4000fffe0ff */
[----:B0-----:R-:W-:Y:S01]  /*07b0*/  IMAD.U32 R15, RZ, RZ, UR6 ;  /* 0x00000006ff0f7e24 */ /* 0x001fe2000f8e00ff */
[----:B------:R-:W-:-:S02]  /*07c0*/  UIADD3 UR6, UPT, UPT, UR18, 0x3, URZ ;  /* 0x0000000312067890 */ /* 0x000fc4000fffe0ff */
[----:B------:R-:W-:Y:S02]  /*07d0*/  USHF.R.S32.HI UR8, URZ, 0x3, UR8 ;  /* 0x00000003ff087899 */ /* 0x000fe40008011408 */
[----:B------:R-:W-:Y:S02]  /*07e0*/  ULOP3.LUT UR4, UR18, 0x7, URZ, 0xc0, !UPT ;  /* 0x0000000712047892 */ /* 0x000fe4000f8ec0ff */
[----:B------:R-:W-:Y:S02]  /*07f0*/  UIADD3 UR9, UPT, UPT, UR19, 0x3, URZ ;  /* 0x0000000313097890 */ /* 0x000fe4000fffe0ff */
[----:B------:R-:W-:Y:S02]  /*0800*/  ULOP3.LUT UR6, UR6, 0x7, URZ, 0xc0, !UPT ;  /* 0x0000000706067892 */ /* 0x000fe4000f8ec0ff */
[----:B------:R-:W-:Y:S02]  /*0810*/  UIADD3 UR20, UP1, UPT, UR8, UR12, URZ ;  /* 0x0000000c08147290 */ /* 0x000fe4000ff3e0ff */
[----:B------:R-:W-:Y:S01]  /*0820*/  USHF.R.S32.HI UR9, URZ, 0x3, UR9 ;  /* 0x00000003ff097899 */ /* 0x000fe20008011409 */
[----:B------:R-:W-:Y:S01]  /*0830*/  IMAD.U32 R14, RZ, RZ, UR7 ;  /* 0x00000007ff0e7e24 */ /* 0x000fe2000f8e00ff */
[----:B------:R-:W-:-:S02]  /*0840*/  UIADD3 UR14, UPT, UPT, UR19, 0x4, URZ ;  /* 0x00000004130e7890 */ /* 0x000fc4000fffe0ff */
[----:B------:R-:W-:Y:S02]  /*0850*/  UIADD3 UR7, UPT, UPT, UR18, 0x5, URZ ;  /* 0x0000000512077890 */ /* 0x000fe4000fffe0ff */
[----:B------:R-:W-:Y:S02]  /*0860*/  ULEA.HI.X.SX32 UR8, UR8, UR13, 0x1, UP1 ;  /* 0x0000000d08087291 */ /* 0x000fe400088f0eff */
[----:B------:R-:W-:Y:S02]  /*0870*/  USHF.R.S32.HI UR14, URZ, 0x3, UR14 ;  /* 0x00000003ff0e7899 */ /* 0x000fe4000801140e */
[----:B------:R-:W-:Y:S02]  /*0880*/  UIADD3 UR15, UPT, UPT, UR19, 0x5, URZ ;  /* 0x00000005130f7890 */ /* 0x000fe4000fffe0ff */
[----:B------:R-:W-:Y:S02]  /*0890*/  ULOP3.LUT UR7, UR7, 0x7, URZ, 0xc0, !UPT ;  /* 0x0000000707077892 */ /* 0x000fe4000f8ec0ff */
[----:B------:R-:W-:Y:S01]  /*08a0*/  USHF.R.S32.HI UR15, URZ, 0x3, UR15 ;  /* 0x00000003ff0f7899 */ /* 0x000fe2000801140f */
[----:B---3--:R-:W-:Y:S01]  /*08b0*/  SHF.R.U32.HI R25, RZ, UR5, R25 ;  /* 0x00000005ff197c19 */ /* 0x008fe20008011619 */
[----:B------:R-:W-:Y:S01]  /*08c0*/  UIADD3 UR5, UPT, UPT, UR18, 0x2, URZ ;  /* 0x0000000212057890 */ /* 0x000fe2000fffe0ff */
[----:B--2---:R-:W-:-:S03]  /*08d0*/  SHF.R.U32.HI R26, RZ, UR4, R26 ;  /* 0x00000004ff1a7c19 */ /* 0x004fc6000801161a */
[----:B------:R-:W-:Y:S01]  /*08e0*/  ULOP3.LUT UR5, UR5, 0x7, URZ, 0xc0, !UPT ;  /* 0x0000000705057892 */ /* 0x000fe2000f8ec0ff */
[----:B------:R-:W-:Y:S01]  /*08f0*/  LOP3.LUT R19, R26, 0x1, RZ, 0xc0, !PT ;  /* 0x000000011a137812 */ /* 0x000fe200078ec0ff */
[----:B------:R-:W-:Y:S01]  /*0900*/  ULOP3.LUT UR4, UR4, 0x4, URZ, 0x3c, !UPT ;  /* 0x0000000404047892 */ /* 0x000fe2000f8e3cff */
[----:B------:R-:W-:-:S04]  /*0910*/  LOP3.LUT R25, R25, 0x1, RZ, 0xc0, !PT ;  /* 0x0000000119197812 */ /* 0x000fc800078ec0ff */
[----:B------:R-:W-:Y:S02]  /*0920*/  IADD3 R0, PT, PT, R25, R19, R0 ;  /* 0x0000001319007210 */ /* 0x000fe40007ffe000 */
[----:B------:R0:W2:Y:S01]  /*0930*/  LDG.E.U8.CONSTANT R19, desc[UR10][R14.64] ;  /* 0x0000000a0e137981 */ /* 0x0000a2000c1e9100 */
[----:B----4-:R-:W-:Y:S02]  /*0940*/  SHF.R.U32.HI R24, RZ, UR5, R24 ;  /* 0x00000005ff187c19 */ /* 0x010fe40008011618 */
[----:B-----5:R-:W-:Y:S01]  /*0950*/  SHF.R.U32.HI R27, RZ, UR6, R27 ;  /* 0x00000006ff1b7c19 */ /* 0x020fe2000801161b */
[----:B------:R-:W-:-:S04]  /*0960*/  UIADD3 UR6, UP1, UPT, UR9, UR12, URZ ;  /* 0x0000000c09067290 */ /* 0x000fc8000ff3e0ff */
[----:B------:R-:W-:Y:S02]  /*0970*/  ULEA.HI.X.SX32 UR9, UR9, UR13, 0x1, UP1 ;  /* 0x0000000d09097291 */ /* 0x000fe400088f0eff */
[----:B------:R-:W-:Y:S01]  /*0980*/  UIADD3 UR5, UP1, UPT, UR14, UR12, URZ ;  /* 0x0000000c0e057290 */ /* 0x000fe2000ff3e0ff */
[----:B0-----:R-:W-:Y:S01]  /*0990*/  LOP3.LUT R15, R24, 0x1, RZ, 0xc0, !PT ;  /* 0x00000001180f7812 */ /* 0x001fe200078ec0ff */
[----:B------:R-:W-:Y:S01]  /*09a0*/  IMAD.U32 R24, RZ, RZ, UR20 ;  /* 0x00000014ff187e24 */ /* 0x000fe2000f8e00ff */
[----:B------:R-:W-:Y:S01]  /*09b0*/  LOP3.LUT R26, R27, 0x1, RZ, 0xc0, !PT ;  /* 0x000000011b1a7812 */ /* 0x000fe200078ec0ff */
[----:B------:R-:W-:Y:S01]  /*09c0*/  ULEA.HI.X.SX32 UR14, UR14, UR13, 0x1, UP1 ;  /* 0x0000000d0e0e7291 */ /* 0x000fe200088f0eff */
[----:B------:R-:W-:Y:S01]  /*09d0*/  IMAD.U32 R25, RZ, RZ, UR8 ;  /* 0x00000008ff197e24 */ /* 0x000fe2000f8e00ff */
[----:B------:R-:W-:Y:S01]  /*09e0*/  SHF.R.U32.HI R28, RZ, UR4, R28 ;  /* 0x00000004ff1c7c19 */ /* 0x000fe2000801161c */
[----:B------:R-:W-:Y:S01]  /*09f0*/  IMAD.U32 R14, RZ, RZ, UR6 ;  /* 0x00000006ff0e7e24 */ /* 0x000fe2000f8e00ff */
[----:B------:R-:W-:Y:S01]  /*0a00*/  UIADD3 UR4, UPT, UPT, UR18, 0x6, URZ ;  /* 0x0000000612047890 */ /* 0x000fe2000fffe0ff */
[----:B------:R-:W-:Y:S01]  /*0a10*/  SHF.R.U32.HI R16, RZ, UR7, R16 ;  /* 0x00000007ff107c19 */ /* 0x000fe20008011610 */
[----:B------:R-:W-:Y:S01]  /*0a20*/  UIADD3 UR7, UP1, UPT, UR15, UR12, URZ ;  /* 0x0000000c0f077290 */ /* 0x000fe2000ff3e0ff */
[----:B------:R-:W-:Y:S01]  /*0a30*/  IADD3 R26, PT, PT, R26, R15, R0 ;  /* 0x0000000f1a1a7210 */ /* 0x000fe20007ffe000 */
[----:B------:R-:W-:Y:S01]  /*0a40*/  UIADD3 UR6, UPT, UPT, UR19, 0x6, URZ ;  /* 0x0000000613067890 */ /* 0x000fe2000fffe0ff */
[----:B------:R-:W-:Y:S01]  /*0a50*/  LOP3.LUT R27, R28, 0x1, RZ, 0xc0, !PT ;  /* 0x000000011c1b7812 */ /* 0x000fe200078ec0ff */
[----:B------:R0:W3:Y:S01]  /*0a60*/  LDG.E.U8.CONSTANT R0, desc[UR10][R24.64] ;  /* 0x0000000a18007981 */ /* 0x0000e2000c1e9100 */
[----:B------:R-:W-:Y:S01]  /*0a70*/  LOP3.LUT R16, R16, 0x1, RZ, 0xc0, !PT ;  /* 0x0000000110107812 */ /* 0x000fe200078ec0ff */
[----:B------:R-:W-:-:S02]  /*0a80*/  ULOP3.LUT UR4, UR4, 0x7, URZ, 0xc0, !UPT ;  /* 0x0000000704047892 */ /* 0x000fc4000f8ec0ff */
[----:B------:R-:W-:Y:S01]  /*0a90*/  USHF.R.S32.HI UR6, URZ, 0x3, UR6 ;  /* 0x00000003ff067899 */ /* 0x000fe20008011406 */
[----:B------:R-:W-:Y:S01]  /*0aa0*/  IADD3 R16, PT, PT, R16, R27, R26 ;  /* 0x0000001b10107210 */ /* 0x000fe20007ffe01a */
[----:B------:R-:W-:Y:S01]  /*0ab0*/  IMAD.U32 R26, RZ, RZ, UR5 ;  /* 0x00000005ff1a7e24 */ /* 0x000fe2000f8e00ff */
[----:B------:R-:W-:Y:S01]  /*0ac0*/  ULEA.HI.X.SX32 UR15, UR15, UR13, 0x1, UP1 ;  /* 0x0000000d0f0f7291 */ /* 0x000fe200088f0eff */
[----:B0-----:R-:W-:Y:S01]  /*0ad0*/  IMAD.U32 R24, RZ, RZ, UR7 ;  /* 0x00000007ff187e24 */ /* 0x001fe2000f8e00ff */
[----:B------:R-:W-:Y:S01]  /*0ae0*/  UIADD3 UR7, UPT, UPT, UR19, 0x7, URZ ;  /* 0x0000000713077890 */ /* 0x000fe2000fffe0ff */
[----:B------:R-:W-:Y:S01]  /*0af0*/  IMAD.U32 R15, RZ, RZ, UR9 ;  /* 0x00000009ff0f7e24 */ /* 0x000fe2000f8e00ff */
[----:B------:R-:W-:Y:S01]  /*0b00*/  UIADD3 UR5, UPT, UPT, UR18, 0x7, URZ ;  /* 0x0000000712057890 */ /* 0x000fe2000fffe0ff */
[----:B------:R-:W-:Y:S01]  /*0b10*/  SHF.R.U32.HI R18, RZ, UR4, R18 ;  /* 0x00000004ff127c19 */ /* 0x000fe20008011612 */
[----:B------:R-:W-:Y:S02]  /*0b20*/  UIADD3 UR9, UP1, UPT, UR6, UR12, URZ ;  /* 0x0000000c06097290 */ /* 0x000fe4000ff3e0ff */
[----:B------:R-:W-:Y:S01]  /*0b30*/  USHF.R.S32.HI UR7, URZ, 0x3, UR7 ;  /* 0x00000003ff077899 */ /* 0x000fe20008011407 */
[----:B------:R-:W-:Y:S01]  /*0b40*/  IMAD.U32 R25, RZ, RZ, UR15 ;  /* 0x0000000fff197e24 */ /* 0x000fe2000f8e00ff */
[----:B------:R-:W-:Y:S01]  /*0b50*/  UIADD3 UR4, UPT, UPT, UR19, 0x8, URZ ;  /* 0x0000000813047890 */ /* 0x000fe2000fffe0ff */
[----:B------:R-:W-:Y:S01]  /*0b60*/  IMAD.U32 R27, RZ, RZ, UR14 ;  /* 0x0000000eff1b7e24 */ /* 0x000fe2000f8e00ff */
[----:B------:R-:W-:Y:S01]  /*0b70*/  ULOP3.LUT UR5, UR5, 0x7, URZ, 0xc0, !UPT ;  /* 0x0000000705057892 */ /* 0x000fe2000f8ec0ff */
[----:B------:R0:W4:Y:S01]  /*0b80*/  LDG.E.U8.CONSTANT R29, desc[UR10][R14.64] ;  /* 0x0000000a0e1d7981 */ /* 0x000122000c1e9100 */
[----:B------:R-:W-:-:S02]  /*0b90*/  ULEA.HI.X.SX32 UR6, UR6, UR13, 0x1, UP1 ;  /* 0x0000000d06067291 */ /* 0x000fc400088f0eff */
[----:B------:R-:W-:Y:S01]  /*0ba0*/  UIADD3 UR8, UP1, UPT, UR7, UR12, URZ ;  /* 0x0000000c07087290 */ /* 0x000fe2000ff3e0ff */
[----:B------:R1:W5:Y:S01]  /*0bb0*/  LDG.E.U8.CONSTANT R28, desc[UR10][R24.64] ;  /* 0x0000000a181c7981 */ /* 0x000362000c1e9100 */
[----:B------:R-:W-:Y:S01]  /*0bc0*/  USHF.R.S32.HI UR4, URZ, 0x3, UR4 ;  /* 0x00000003ff047899 */ /* 0x000fe20008011404 */
[----:B------:R-:W-:Y:S01]  /*0bd0*/  SHF.R.U32.HI R17, RZ, UR5, R17 ;  /* 0x00000005ff117c19 */ /* 0x000fe20008011611 */
[----:B------:R-:W-:Y:S01]  /*0be0*/  ULEA.HI.X.SX32 UR7, UR7, UR13, 0x1, UP1 ;  /* 0x0000000d07077291 */ /* 0x000fe200088f0eff */
[----:B------:R-:W5:Y:S01]  /*0bf0*/  LDG.E.U8.CONSTANT R26, desc[UR10][R26.64] ;  /* 0x0000000a1a1a7981 */ /* 0x000f62000c1e9100 */
[----:B------:R-:W-:Y:S01]  /*0c00*/  UIADD3 UR5, UP1, UPT, UR4, UR12, URZ ;  /* 0x0000000c04057290 */ /* 0x000fe2000ff3e0ff */
[----:B------:R-:W-:Y:S02]  /*0c10*/  LOP3.LUT R17, R17, 0x1, RZ, 0xc0, !PT ;  /* 0x0000000111117812 */ /* 0x000fe400078ec0ff */
[----:B0-----:R-:W-:Y:S01]  /*0c20*/  LOP3.LUT R15, R18, 0x1, RZ, 0xc0, !PT ;  /* 0x00000001120f7812 */ /* 0x001fe200078ec0ff */
[----:B------:R-:W-:Y:S01]  /*0c30*/  ULEA.HI.X.SX32 UR4, UR4, UR13, 0x1, UP1 ;  /* 0x0000000d04047291 */ /* 0x000fe200088f0eff */
[----:B-1----:R-:W-:-:S02]  /*0c40*/  IMAD.U32 R24, RZ, RZ, UR9 ;  /* 0x00000009ff187e24 */ /* 0x002fc4000f8e00ff */
[----:B------:R-:W-:Y:S01]  /*0c50*/  IMAD.U32 R25, RZ, RZ, UR6 ;  /* 0x00000006ff197e24 */ /* 0x000fe2000f8e00ff */
[----:B------:R-:W-:Y:S01]  /*0c60*/  IADD3 R18, PT, PT, R17, R15, R16 ;  /* 0x0000000f11127210 */ /* 0x000fe20007ffe010 */
[----:B------:R-:W-:Y:S02]  /*0c70*/  IMAD.U32 R17, RZ, RZ, UR7 ;  /* 0x00000007ff117e24 */ /* 0x000fe4000f8e00ff */
[----:B------:R-:W-:Y:S01]  /*0c80*/  IMAD.U32 R14, RZ, RZ, UR5 ;  /* 0x00000005ff0e7e24 */ /* 0x000fe2000f8e00ff */
[----:B------:R-:W5:Y:S01]  /*0c90*/  LDG.E.U8.CONSTANT R24, desc[UR10][R24.64] ;  /* 0x0000000a18187981 */ /* 0x000f62000c1e9100 */
[----:B------:R-:W-:Y:S02]  /*0ca0*/  IMAD.U32 R16, RZ, RZ, UR8 ;  /* 0x00000008ff107e24 */ /* 0x000fe4000f8e00ff */
[----:B------:R-:W-:-:S03]  /*0cb0*/  IMAD.U32 R15, RZ, RZ, UR4 ;  /* 0x00000004ff0f7e24 */ /* 0x000fc6000f8e00ff */
[----:B------:R-:W5:Y:S04]  /*0cc0*/  LDG.E.U8.CONSTANT R17, desc[UR10][R16.64] ;  /* 0x0000000a10117981 */ /* 0x000f68000c1e9100 */
[----:B------:R0:W5:Y:S01]  /*0cd0*/  LDG.E.U8.CONSTANT R14, desc[UR10][R14.64] ;  /* 0x0000000a0e0e7981 */ /* 0x000162000c1e9100 */
[----:B------:R-:W-:-:S05]  /*0ce0*/  VIADD R23, R23, 0x10 ;  /* 0x0000001017177836 */ /* 0x000fca0000000000 */
[----:B------:R-:W-:Y:S01]  /*0cf0*/  ISETP.NE.AND P0, PT, R23, RZ, PT ;  /* 0x000000ff1700720c */ /* 0x000fe20003f05270 */
[----:B------:R-:W-:Y:S01]  /*0d00*/  UIADD3 UR19, UPT, UPT, UR19, 0x10, URZ ;  /* 0x0000001013137890 */ /* 0x000fe2000fffe0ff */
[----:B--2---:R-:W-:-:S04]  /*0d10*/  SHF.R.U32.HI R19, RZ, R10, R19 ;  /* 0x0000000aff137219 */ /* 0x004fc80000011613 */
[----:B------:R-:W-:Y:S02]  /*0d20*/  LOP3.LUT R19, R19, 0x1, RZ, 0xc0, !PT ;  /* 0x0000000113137812 */ /* 0x000fe400078ec0ff */
[----:B---3--:R-:W-:-:S04]  /*0d30*/  SHF.R.U32.HI R0, RZ, R3, R0 ;  /* 0x00000003ff007219 */ /* 0x008fc80000011600 */
[----:B------:R-:W-:-:S04]  /*0d40*/  LOP3.LUT R0, R0, 0x1, RZ, 0xc0, !PT ;  /* 0x0000000100007812 */ /* 0x000fc800078ec0ff */
[----:B------:R-:W-:Y:S02]  /*0d50*/  IADD3 R0, PT, PT, R0, R19, R18 ;  /* 0x0000001300007210 */ /* 0x000fe40007ffe012 */
[----:B----4-:R-:W-:-:S04]  /*0d60*/  SHF.R.U32.HI R29, RZ, R22, R29 ;  /* 0x00000016ff1d7219 */ /* 0x010fc8000001161d */
[----:B------:R-:W-:Y:S02]  /*0d70*/  LOP3.LUT R29, R29, 0x1, RZ, 0xc0, !PT ;  /* 0x000000011d1d7812 */ /* 0x000fe400078ec0ff */
[----:B-----5:R-:W-:Y:S02]  /*0d80*/  SHF.R.U32.HI R26, RZ, R21, R26 ;  /* 0x00000015ff1a7219 */ /* 0x020fe4000001161a */
[----:B------:R-:W-:Y:S02]  /*0d90*/  SHF.R.U32.HI R28, RZ, R20, R28 ;  /* 0x00000014ff1c7219 */ /* 0x000fe4000001161c */
[----:B------:R-:W-:Y:S02]  /*0da0*/  LOP3.LUT R26, R26, 0x1, RZ, 0xc0, !PT ;  /* 0x000000011a1a7812 */ /* 0x000fe400078ec0ff */
[----:B0-----:R-:W-:Y:S02]  /*0db0*/  LOP3.LUT R15, R28, 0x1, RZ, 0xc0, !PT ;  /* 0x000000011c0f7812 */ /* 0x001fe400078ec0ff */
[----:B------:R-:W-:-:S02]  /*0dc0*/  IADD3 R0, PT, PT, R26, R29, R0 ;  /* 0x0000001d1a007210 */ /* 0x000fc40007ffe000 */
[----:B------:R-:W-:-:S04]  /*0dd0*/  SHF.R.U32.HI R24, RZ, R13, R24 ;  /* 0x0000000dff187219 */ /* 0x000fc80000011618 */
[----:B------:R-:W-:Y:S02]  /*0de0*/  LOP3.LUT R24, R24, 0x1, RZ, 0xc0, !PT ;  /* 0x0000000118187812 */ /* 0x000fe400078ec0ff */
[----:B------:R-:W-:Y:S02]  /*0df0*/  SHF.R.U32.HI R17, RZ, R12, R17 ;  /* 0x0000000cff117219 */ /* 0x000fe40000011611 */
[----:B------:R-:W-:Y:S02]  /*0e00*/  SHF.R.U32.HI R14, RZ, R11, R14 ;  /* 0x0000000bff0e7219 */ /* 0x000fe4000001160e */
[----:B------:R-:W-:Y:S02]  /*0e10*/  IADD3 R0, PT, PT, R24, R15, R0 ;  /* 0x0000000f18007210 */ /* 0x000fe40007ffe000 */
[----:B------:R-:W-:Y:S02]  /*0e20*/  LOP3.LUT R17, R17, 0x1, RZ, 0xc0, !PT ;  /* 0x0000000111117812 */ /* 0x000fe400078ec0ff */
[----:B------:R-:W-:-:S04]  /*0e30*/  LOP3.LUT R14, R14, 0x1, RZ, 0xc0, !PT ;  /* 0x000000010e0e7812 */ /* 0x000fc800078ec0ff */
[----:B------:R-:W-:Y:S01]  /*0e40*/  IADD3 R0, PT, PT, R14, R17, R0 ;  /* 0x000000110e007210 */ /* 0x000fe20007ffe000 */
[----:B------:R-:W-:Y:S06]  /*0e50*/  @P0 BRA `(.L_x_2) ;  /* 0xfffffff4005c0947 */ /* 0x000fec000383ffff */
[----:B------:R-:W-:-:S07]  /*0e60*/  IMAD.MOV.U32 R3, RZ, RZ, R7 ;  /* 0x000000ffff037224 */ /* 0x000fce00078e0007 */
.L_x_1:
[----:B------:R-:W-:-:S13]  /*0e70*/  ISETP.NE.AND P0, PT, R5, RZ, PT ;  /* 0x000000ff0500720c */ /* 0x000fda0003f05270 */
[----:B------:R-:W-:Y:S05]  /*0e80*/  @!P0 BRA `(.L_x_3) ;  /* 0x00000008004c8947 */ /* 0x000fea0003800000 */
[----:B------:R-:W-:Y:S01]  /*0e90*/  VIADD R10, R5, 0xffffffff ;  /* 0xffffffff050a7836 */ /* 0x000fe20000000000 */
[----:B------:R-:W-:-:S04]  /*0ea0*/  ISETP.NE.AND P0, PT, R6, RZ, PT ;  /* 0x000000ff0600720c */ /* 0x000fc80003f05270 */
[----:B------:R-:W-:-:S13]  /*0eb0*/  ISETP.GE.U32.AND P1, PT, R10, 0x7, PT ;  /* 0x000000070a00780c */ /* 0x000fda0003f26070 */
[----:B------:R-:W-:Y:S05]  /*0ec0*/  @!P1 BRA `(.L_x_4) ;  /* 0x0000000400189947 */ /* 0x000fea0003800000 */
[----:B------:R-:W0:Y:S01]  /*0ed0*/  LDC.64 R12, c[0x0][0x388] ;  /* 0x0000e200ff0c7b82 */ /* 0x000e220000000a00 */
[----:B------:R-:W-:-:S05]  /*0ee0*/  VIADD R10, R3, UR18 ;  /* 0x00000012030a7c36 */ /* 0x000fca0008000000 */
[----:B------:R-:W-:-:S04]  /*0ef0*/  SHF.R.S32.HI R11, RZ, 0x3, R10 ;  /* 0x00000003ff0b7819 */ /* 0x000fc8000001140a */
[----:B0-----:R-:W-:-:S04]  /*0f00*/  IADD3 R14, P1, PT, R11, R12, RZ ;  /* 0x0000000c0b0e7210 */ /* 0x001fc80007f3e0ff */
[----:B------:R-:W-:-:S05]  /*0f10*/  LEA.HI.X.SX32 R15, R11, R13, 0x1, P1 ;  /* 0x0000000d0b0f7211 */ /* 0x000fca00008f0eff */
[----:B------:R0:W2:Y:S01]  /*0f20*/  LDG.E.U8.CONSTANT R27, desc[UR10][R14.64] ;  /* 0x0000000a0e1b7981 */ /* 0x0000a2000c1e9100 */
[C---:B------:R-:W-:Y:S02]  /*0f30*/  VIADD R11, R10.reuse, 0x1 ;  /* 0x000000010a0b7836 */ /* 0x040fe40000000000 */
[C---:B------:R-:W-:Y:S02]  /*0f40*/  VIADD R22, R10.reuse, 0x2 ;  /* 0x000000020a167836 */ /* 0x040fe40000000000 */
[C---:B------:R-:W-:Y:S01]  /*0f50*/  VIADD R23, R10.reuse, 0x3 ;  /* 0x000000030a177836 */ /* 0x040fe20000000000 */
[----:B------:R-:W-:Y:S01]  /*0f60*/  SHF.R.S32.HI R16, RZ, 0x3, R11 ;  /* 0x00000003ff107819 */ /* 0x000fe2000001140b */
[----:B------:R-:W-:Y:S01]  /*0f70*/  VIADD R24, R10, 0x4 ;  /* 0x000000040a187836 */ /* 0x000fe20000000000 */
[----:B------:R-:W-:Y:S02]  /*0f80*/  SHF.R.S32.HI R17, RZ, 0x3, R22 ;  /* 0x00000003ff117819 */ /* 0x000fe40000011416 */
[----:B------:R-:W-:-:S02]  /*0f90*/  IADD3 R28, P1, PT, R16, R12, RZ ;  /* 0x0000000c101c7210 */ /* 0x000fc40007f3e0ff */
[----:B------:R-:W-:Y:S02]  /*0fa0*/  SHF.R.S32.HI R20, RZ, 0x3, R23 ;  /* 0x00000003ff147819 */ /* 0x000fe40000011417 */
[CC--:B------:R-:W-:Y:S02]  /*0fb0*/  IADD3 R18, P2, PT, R17.reuse, R12.reuse, RZ ;  /* 0x0000000c11127210 */ /* 0x0c0fe40007f5e0ff */
[-C--:B------:R-:W-:Y:S02]  /*0fc0*/  LEA.HI.X.SX32 R29, R16, R13.reuse, 0x1, P1 ;  /* 0x0000000d101d7211 */ /* 0x080fe400008f0eff */
[----:B0-----:R-:W-:Y:S02]  /*0fd0*/  IADD3 R14, P1, PT, R20, R12, RZ ;  /* 0x0000000c140e7210 */ /* 0x001fe40007f3e0ff */
[-C--:B------:R-:W-:Y:S01]  /*0fe0*/  LEA.HI.X.SX32 R19, R17, R13.reuse, 0x1, P2 ;  /* 0x0000000d11137211 */ /* 0x080fe200010f0eff */
[----:B------:R0:W3:Y:S01]  /*0ff0*/  LDG.E.U8.CONSTANT R25, desc[UR10][R28.64] ;  /* 0x0000000a1c197981 */ /* 0x0000e2000c1e9100 */
[----:B------:R-:W-:Y:S01]  /*1000*/  SHF.R.S32.HI R17, RZ, 0x3, R24 ;  /* 0x00000003ff117819 */ /* 0x000fe20000011418 */
[----:B------:R-:W-:Y:S01]  /*1010*/  VIADD R26, R10, 0x5 ;  /* 0x000000050a1a7836 */ /* 0x000fe20000000000 */
[----:B------:R-:W-:-:S02]  /*1020*/  LEA.HI.X.SX32 R15, R20, R13, 0x1, P1 ;  /* 0x0000000d140f7211 */ /* 0x000fc400008f0eff */
[----:B------:R-:W-:Y:S01]  /*1030*/  IADD3 R16, P1, PT, R17, R12, RZ ;  /* 0x0000000c11107210 */ /* 0x000fe20007f3e0ff */
[----:B0-----:R-:W-:Y:S01]  /*1040*/  VIADD R29, R10, 0x6 ;  /* 0x000000060a1d7836 */ /* 0x001fe20000000000 */
[----:B------:R0:W4:Y:S01]  /*1050*/  LDG.E.U8.CONSTANT R28, desc[UR10][R18.64] ;  /* 0x0000000a121c7981 */ /* 0x000122000c1e9100 */
[----:B------:R-:W-:-:S03]  /*1060*/  SHF.R.S32.HI R21, RZ, 0x3, R26 ;  /* 0x00000003ff157819 */ /* 0x000fc6000001141a */
[----:B------:R1:W5:Y:S01]  /*1070*/  LDG.E.U8.CONSTANT R14, desc[UR10][R14.64] ;  /* 0x0000000a0e0e7981 */ /* 0x000362000c1e9100 */
[-C--:B------:R-:W-:Y:S02]  /*1080*/  LEA.HI.X.SX32 R17, R17, R13.reuse, 0x1, P1 ;  /* 0x0000000d11117211 */ /* 0x080fe400008f0eff */
[C---:B------:R-:W-:Y:S02]  /*1090*/  IADD3 R20, P2, PT, R21.reuse, R12, RZ ;  /* 0x0000000c15147210 */ /* 0x040fe40007f5e0ff */
[C---:B0-----:R-:W-:Y:S01]  /*10a0*/  LOP3.LUT R18, R10.reuse, 0x7, RZ, 0xc0, !PT ;  /* 0x000000070a127812 */ /* 0x041fe200078ec0ff */
[----:B------:R-:W-:Y:S01]  /*10b0*/  VIADD R10, R10, 0x7 ;  /* 0x000000070a0a7836 */ /* 0x000fe20000000000 */
[----:B------:R-:W-:Y:S01]  /*10c0*/  SHF.R.S32.HI R19, RZ, 0x3, R29 ;  /* 0x00000003ff137819 */ /* 0x000fe2000001141d */
[----:B------:R-:W5:Y:S01]  /*10d0*/  LDG.E.U8.CONSTANT R16, desc[UR10][R16.64] ;  /* 0x0000000a10107981 */ /* 0x000f62000c1e9100 */
[----:B------:R-:W-:Y:S02]  /*10e0*/  LEA.HI.X.SX32 R21, R21, R13, 0x1, P2 ;  /* 0x0000000d15157211 */ /* 0x000fe400010f0eff */
[----:B-1----:R-:W-:-:S03]  /*10f0*/  SHF.R.S32.HI R15, RZ, 0x3, R10 ;  /* 0x00000003ff0f7819 */ /* 0x002fc6000001140a */
[----:B------:R-:W5:Y:S01]  /*1100*/  LDG.E.U8.CONSTANT R20, desc[UR10][R20.64] ;  /* 0x0000000a14147981 */ /* 0x000f62000c1e9100 */
[----:B--2---:R-:W-:Y:S02]  /*1110*/  SHF.R.U32.HI R27, RZ, R18, R27 ;  /* 0x00000012ff1b7219 */ /* 0x004fe4000001161b */
[----:B------:R-:W-:-:S04]  /*1120*/  IADD3 R18, P1, PT, R19, R12, RZ ;  /* 0x0000000c13127210 */ /* 0x000fc80007f3e0ff */
[----:B------:R-:W-:Y:S02]  /*1130*/  LEA.HI.X.SX32 R19, R19, R13, 0x1, P1 ;  /* 0x0000000d13137211 */ /* 0x000fe400008f0eff */
[----:B------:R-:W-:-:S03]  /*1140*/  IADD3 R12, P1, PT, R15, R12, RZ ;  /* 0x0000000c0f0c7210 */ /* 0x000fc60007f3e0ff */
[----:B------:R-:W2:Y:S01]  /*1150*/  LDG.E.U8.CONSTANT R18, desc[UR10][R18.64] ;  /* 0x0000000a12127981 */ /* 0x000ea2000c1e9100 */
[----:B------:R-:W-:-:S05]  /*1160*/  LEA.HI.X.SX32 R13, R15, R13, 0x1, P1 ;  /* 0x0000000d0f0d7211 */ /* 0x000fca00008f0eff */
[----:B------:R0:W2:Y:S01]  /*1170*/  LDG.E.U8.CONSTANT R12, desc[UR10][R12.64] ;  /* 0x0000000a0c0c7981 */ /* 0x0000a2000c1e9100 */
[----:B------:R-:W-:Y:S02]  /*1180*/  LOP3.LUT R11, R11, 0x7, RZ, 0xc0, !PT ;  /* 0x000000070b0b7812 */ /* 0x000fe400078ec0ff */
[----:B------:R-:W-:Y:S02]  /*1190*/  LOP3.LUT R15, R22, 0x7, RZ, 0xc0, !PT ;  /* 0x00000007160f7812 */ /* 0x000fe400078ec0ff */
[----:B---3--:R-:W-:Y:S02]  /*11a0*/  SHF.R.U32.HI R11, RZ, R11, R25 ;  /* 0x0000000bff0b7219 */ /* 0x008fe40000011619 */
[----:B------:R-:W-:Y:S02]  /*11b0*/  LOP3.LUT R23, R23, 0x7, RZ, 0xc0, !PT ;  /* 0x0000000717177812 */ /* 0x000fe400078ec0ff */
[----:B------:R-:W-:Y:S02]  /*11c0*/  LOP3.LUT R27, R27, 0x1, RZ, 0xc0, !PT ;  /* 0x000000011b1b7812 */ /* 0x000fe400078ec0ff */
[----:B------:R-:W-:-:S02]  /*11d0*/  LOP3.LUT R11, R11, 0x1, RZ, 0xc0, !PT ;  /* 0x000000010b0b7812 */ /* 0x000fc400078ec0ff */
[----:B----4-:R-:W-:Y:S02]  /*11e0*/  SHF.R.U32.HI R15, RZ, R15, R28 ;  /* 0x0000000fff0f7219 */ /* 0x010fe4000001161c */
[----:B-----5:R-:W-:Y:S02]  /*11f0*/  SHF.R.U32.HI R14, RZ, R23, R14 ;  /* 0x00000017ff0e7219 */ /* 0x020fe4000001160e */
[----:B------:R-:W-:Y:S02]  /*1200*/  IADD3 R11, PT, PT, R11, R27, R0 ;  /* 0x0000001b0b0b7210 */ /* 0x000fe40007ffe000 */
[----:B------:R-:W-:Y:S02]  /*1210*/  LOP3.LUT R0, R15, 0x1, RZ, 0xc0, !PT ;  /* 0x000000010f007812 */ /* 0x000fe400078ec0ff */
[----:B------:R-:W-:Y:S02]  /*1220*/  LOP3.LUT R14, R14, 0x1, RZ, 0xc0, !PT ;  /* 0x000000010e0e7812 */ /* 0x000fe400078ec0ff */
[----:B0-----:R-:W-:-:S02]  /*1230*/  LOP3.LUT R13, R26, 0x7, RZ, 0xc0, !PT ;  /* 0x000000071a0d7812 */ /* 0x001fc400078ec0ff */
[----:B------:R-:W-:Y:S02]  /*1240*/  IADD3 R0, PT, PT, R14, R0, R11 ;  /* 0x000000000e007210 */ /* 0x000fe40007ffe00b */
[----:B------:R-:W-:Y:S02]  /*1250*/  LOP3.LUT R11, R24, 0x7, RZ, 0xc0, !PT ;  /* 0x00000007180b7812 */ /* 0x000fe400078ec0ff */
[----:B------:R-:W-:Y:S02]  /*1260*/  LOP3.LUT R29, R29, 0x7, RZ, 0xc0, !PT ;  /* 0x000000071d1d7812 */ /* 0x000fe400078ec0ff */
[----:B------:R-:W-:Y:S02]  /*1270*/  LOP3.LUT R15, R10, 0x7, RZ, 0xc0, !PT ;  /* 0x000000070a0f7812 */ /* 0x000fe400078ec0ff */
[----:B------:R-:W-:Y:S02]  /*1280*/  SHF.R.U32.HI R11, RZ, R11, R16 ;  /* 0x0000000bff0b7219 */ /* 0x000fe40000011610 */
[----:B------:R-:W-:-:S02]  /*1290*/  SHF.R.U32.HI R13, RZ, R13, R20 ;  /* 0x0000000dff0d7219 */ /* 0x000fc40000011614 */
[----:B------:R-:W-:Y:S02]  /*12a0*/  LOP3.LUT R11, R11, 0x1, RZ, 0xc0, !PT ;  /* 0x000000010b0b7812 */ /* 0x000fe400078ec0ff */
[----:B------:R-:W-:-:S04]  /*12b0*/  LOP3.LUT R13, R13, 0x1, RZ, 0xc0, !PT ;  /* 0x000000010d0d7812 */ /* 0x000fc800078ec0ff */
[----:B------:R-:W-:Y:S01]  /*12c0*/  IADD3 R0, PT, PT, R13, R11, R0 ;  /* 0x0000000b0d007210 */ /* 0x000fe20007ffe000 */
[----:B------:R-:W-:Y:S01]  /*12d0*/  VIADD R3, R3, 0x8 ;  /* 0x0000000803037836 */ /* 0x000fe20000000000 */
[----:B--2---:R-:W-:Y:S02]  /*12e0*/  SHF.R.U32.HI R18, RZ, R29, R18 ;  /* 0x0000001dff127219 */ /* 0x004fe40000011612 */
[----:B------:R-:W-:Y:S02]  /*12f0*/  SHF.R.U32.HI R12, RZ, R15, R12 ;  /* 0x0000000fff0c7219 */ /* 0x000fe4000001160c */
[----:B------:R-:W-:Y:S02]  /*1300*/  LOP3.LUT R15, R18, 0x1, RZ, 0xc0, !PT ;  /* 0x00000001120f7812 */ /* 0x000fe400078ec0ff */
[----:B------:R-:W-:-:S04]  /*1310*/  LOP3.LUT R12, R12, 0x1, RZ, 0xc0, !PT ;  /* 0x000000010c0c7812 */ /* 0x000fc800078ec0ff */
[----:B------:R-:W-:-:S07]  /*1320*/  IADD3 R0, PT, PT, R12, R15, R0 ;  /* 0x0000000f0c007210 */ /* 0x000fce0007ffe000 */
.L_x_4:
[----:B------:R-:W-:Y:S05]  /*1330*/  @!P0 BRA `(.L_x_3) ;  /* 0x0000000400208947 */ /* 0x000fea0003800000 */
[----:B------:R-:W-:Y:S01]  /*1340*/  VIADD R10, R6, 0xffffffff ;  /* 0xffffffff060a7836 */ /* 0x000fe20000000000 */
[----:B------:R-:W-:-:S04]  /*1350*/  ISETP.NE.AND P1, PT, R8, RZ, PT ;  /* 0x000000ff0800720c */ /* 0x000fc80003f25270 */
[----:B------:R-:W-:-:S13]  /*1360*/  ISETP.GE.U32.AND P0, PT, R10, 0x3, PT ;  /* 0x000000030a00780c */ /* 0x000fda0003f06070 */
[----:B------:R-:W-:Y:S05]  /*1370*/  @!P0 BRA `(.L_x_5) ;  /* 0x0000000000908947 */ /* 0x000fea0003800000 */
[----:B------:R-:W0:Y:S01]  /*1380*/  LDC.64 R10, c[0x0][0x388] ;  /* 0x0000e200ff0a7b82 */ /* 0x000e220000000a00 */
[----:B------:R-:W-:-:S04]  /*1390*/  VIADD R21, R3, UR18 ;  /* 0x0000001203157c36 */ /* 0x000fc80008000000 */
[C---:B------:R-:W-:Y:S01]  /*13a0*/  VIADD R20, R21.reuse, 0x1 ;  /* 0x0000000115147836 */ /* 0x040fe20000000000 */
[----:B------:R-:W-:Y:S01]  /*13b0*/  SHF.R.S32.HI R13, RZ, 0x3, R21 ;  /* 0x00000003ff0d7819 */ /* 0x000fe20000011415 */
[C---:B------:R-:W-:Y:S02]  /*13c0*/  VIADD R18, R21.reuse, 0x2 ;  /* 0x0000000215127836 */ /* 0x040fe40000000000 */
[----:B------:R-:W-:Y:S01]  /*13d0*/  VIADD R19, R21, 0x3 ;  /* 0x0000000315137836 */ /* 0x000fe20000000000 */
[----:B------:R-:W-:Y:S02]  /*13e0*/  SHF.R.S32.HI R15, RZ, 0x3, R20 ;  /* 0x00000003ff0f7819 */ /* 0x000fe40000011414 */
[----:B------:R-:W-:Y:S02]  /*13f0*/  SHF.R.S32.HI R17, RZ, 0x3, R18 ;  /* 0x00000003ff117819 */ /* 0x000fe40000011412 */
[----:B------:R-:W-:Y:S02]  /*1400*/  SHF.R.S32.HI R22, RZ, 0x3, R19 ;  /* 0x00000003ff167819 */ /* 0x000fe40000011413 */
[----:B0-----:R-:W-:-:S02]  /*1410*/  IADD3 R12, P0, PT, R13, R10, RZ ;  /* 0x0000000a0d0c7210 */ /* 0x001fc40007f1e0ff */
[-C--:B------:R-:W-:Y:S02]  /*1420*/  IADD3 R16, P2, PT, R17, R10.reuse, RZ ;  /* 0x0000000a11107210 */ /* 0x080fe40007f5e0ff */
[-C--:B------:R-:W-:Y:S02]  /*1430*/  LEA.HI.X.SX32 R13, R13, R11.reuse, 0x1, P0 ;  /* 0x0000000b0d0d7211 */ /* 0x080fe400000f0eff */
[CC--:B------:R-:W-:Y:S02]  /*1440*/  IADD3 R14, P0, PT, R15.reuse, R10.reuse, RZ ;  /* 0x0000000a0f0e7210 */ /* 0x0c0fe40007f1e0ff */
[----:B------:R-:W-:Y:S01]  /*1450*/  IADD3 R10, P3, PT, R22, R10, RZ ;  /* 0x0000000a160a7210 */ /* 0x000fe20007f7e0ff */
[----:B------:R-:W2:Y:S01]  /*1460*/  LDG.E.U8.CONSTANT R12, desc[UR10][R12.64] ;  /* 0x0000000a0c0c7981 */ /* 0x000ea2000c1e9100 */
[-C--:B------:R-:W-:Y:S02]  /*1470*/  LEA.HI.X.SX32 R15, R15, R11.reuse, 0x1, P0 ;  /* 0x0000000b0f0f7211 */ /* 0x080fe400000f0eff */
[----:B------:R-:W-:-:S02]  /*1480*/  LEA.HI.X.SX32 R17, R17, R11, 0x1, P2 ;  /* 0x0000000b11117211 */ /* 0x000fc400010f0eff */
[----:B------:R-:W-:Y:S01]  /*1490*/  LEA.HI.X.SX32 R11, R22, R11, 0x1, P3 ;  /* 0x0000000b160b7211 */ /* 0x000fe200018f0eff */
[----:B------:R-:W3:Y:S04]  /*14a0*/  LDG.E.U8.CONSTANT R14, desc[UR10][R14.64] ;  /* 0x0000000a0e0e7981 */ /* 0x000ee8000c1e9100 */
[----:B------:R-:W4:Y:S04]  /*14b0*/  LDG.E.U8.CONSTANT R16, desc[UR10][R16.64] ;  /* 0x0000000a10107981 */ /* 0x000f28000c1e9100 */
[----:B------:R-:W5:Y:S01]  /*14c0*/  LDG.E.U8.CONSTANT R10, desc[UR10][R10.64] ;  /* 0x0000000a0a0a7981 */ /* 0x000f62000c1e9100 */
[----:B------:R-:W-:-:S02]  /*14d0*/  LOP3.LUT R21, R21, 0x7, RZ, 0xc0, !PT ;  /* 0x0000000715157812 */ /* 0x000fc400078ec0ff */
[----:B------:R-:W-:Y:S02]  /*14e0*/  LOP3.LUT R23, R20, 0x7, RZ, 0xc0, !PT ;  /* 0x0000000714177812 */ /* 0x000fe400078ec0ff */
[----:B------:R-:W-:Y:S02]  /*14f0*/  LOP3.LUT R25, R18, 0x7, RZ, 0xc0, !PT ;  /* 0x0000000712197812 */ /* 0x000fe400078ec0ff */
[----:B------:R-:W-:Y:S01]  /*1500*/  LOP3.LUT R19, R19, 0x7, RZ, 0xc0, !PT ;  /* 0x0000000713137812 */ /* 0x000fe200078ec0ff */
[----:B------:R-:W-:Y:S01]  /*1510*/  VIADD R3, R3, 0x4 ;  /* 0x0000000403037836 */ /* 0x000fe20000000000 */
[----:B--2---:R-:W-:Y:S02]  /*1520*/  SHF.R.U32.HI R21, RZ, R21, R12 ;  /* 0x00000015ff157219 */ /* 0x004fe4000001160c */
[----:B---3--:R-:W-:Y:S02]  /*1530*/  SHF.R.U32.HI R23, RZ, R23, R14 ;  /* 0x00000017ff177219 */ /* 0x008fe4000001160e */
[----:B------:R-:W-:-:S02]  /*1540*/  LOP3.LUT R21, R21, 0x1, RZ, 0xc0, !PT ;  /* 0x0000000115157812 */ /* 0x000fc400078ec0ff */
[----:B----4-:R-:W-:Y:S02]  /*1550*/  SHF.R.U32.HI R25, RZ, R25, R16 ;  /* 0x00000019ff197219 */ /* 0x010fe40000011610 */
[----:B------:R-:W-:Y:S02]  /*1560*/  LOP3.LUT R23, R23, 0x1, RZ, 0xc0, !PT ;  /* 0x0000000117177812 */ /* 0x000fe400078ec0ff */
[----:B-----5:R-:W-:Y:S02]  /*1570*/  SHF.R.U32.HI R19, RZ, R19, R10 ;  /* 0x00000013ff137219 */ /* 0x020fe4000001160a */
[----:B------:R-:W-:Y:S02]  /*1580*/  LOP3.LUT R25, R25, 0x1, RZ, 0xc0, !PT ;  /* 0x0000000119197812 */ /* 0x000fe400078ec0ff */
[----:B------:R-:W-:Y:S02]  /*1590*/  LOP3.LUT R19, R19, 0x1, RZ, 0xc0, !PT ;  /* 0x0000000113137812 */ /* 0x000fe400078ec0ff */
[----:B------:R-:W-:-:S04]  /*15a0*/  IADD3 R0, PT, PT, R23, R21, R0 ;  /* 0x0000001517007210 */ /* 0x000fc80007ffe000 */
[----:B------:R-:W-:-:S07]  /*15b0*/  IADD3 R0, PT, PT, R19, R25, R0 ;  /* 0x0000001913007210 */ /* 0x000fce0007ffe000 */
.L_x_5:
[----:B------:R-:W-:Y:S05]  /*15c0*/  @!P1 BRA `(.L_x_3) ;  /* 0x00000000007c9947 */ /* 0x000fea0003800000 */
[----:B------:R-:W0:Y:S01]  /*15d0*/  LDC.64 R10, c[0x0][0x388] ;  /* 0x0000e200ff0a7b82 */ /* 0x000e220000000a00 */
[----:B------:R-:W-:-:S05]  /*15e0*/  VIADD R14, R3, UR18 ;  /* 0x00000012030e7c36 */ /* 0x000fca0008000000 */
[----:B------:R-:W-:-:S04]  /*15f0*/  SHF.R.S32.HI R3, RZ, 0x3, R14 ;  /* 0x00000003ff037819 */ /* 0x000fc8000001140e */
[----:B0-----:R-:W-:-:S04]  /*1600*/  IADD3 R12, P0, PT, R3, R10, RZ ;  /* 0x0000000a030c7210 */ /* 0x001fc80007f1e0ff */
[----:B------:R-:W-:-:S05]  /*1610*/  LEA.HI.X.SX32 R13, R3, R11, 0x1, P0 ;  /* 0x0000000b030d7211 */ /* 0x000fca00000f0eff */
[----:B------:R-:W2:Y:S01]  /*1620*/  LDG.E.U8.CONSTANT R12, desc[UR10][R12.64] ;  /* 0x0000000a0c0c7981 */ /* 0x000ea2000c1e9100 */
[----:B------:R-:W-:Y:S02]  /*1630*/  ISETP.NE.AND P0, PT, R8, 0x1, PT ;  /* 0x000000010800780c */ /* 0x000fe40003f05270 */
[----:B------:R-:W-:-:S04]  /*1640*/  LOP3.LUT R3, R14, 0x7, RZ, 0xc0, !PT ;  /* 0x000000070e037812 */ /* 0x000fc800078ec0ff */
[----:B--2---:R-:W-:-:S04]  /*1650*/  SHF.R.U32.HI R3, RZ, R3, R12 ;  /* 0x00000003ff037219 */ /* 0x004fc8000001160c */
[----:B------:R-:W-:-:S05]  /*1660*/  LOP3.LUT R3, R3, 0x1, RZ, 0xc0, !PT ;  /* 0x0000000103037812 */ /* 0x000fca00078ec0ff */
[----:B------:R-:W-:Y:S01]  /*1670*/  IMAD.IADD R0, R0, 0x1, R3 ;  /* 0x0000000100007824 */ /* 0x000fe200078e0203 */
[----:B------:R-:W-:Y:S06]  /*1680*/  @!P0 BRA `(.L_x_3) ;  /* 0x00000000004c8947 */ /* 0x000fec0003800000 */
[----:B------:R-:W-:Y:S01]  /*1690*/  ISETP.NE.AND P0, PT, R8, 0x2, PT ;  /* 0x000000020800780c */ /* 0x000fe20003f05270 */
[----:B------:R-:W-:-:S05]  /*16a0*/  VIADD R3, R14, 0x1 ;  /* 0x000000010e037836 */ /* 0x000fca0000000000 */
[----:B------:R-:W-:-:S04]  /*16b0*/  SHF.R.S32.HI R13, RZ, 0x3, R3 ;  /* 0x00000003ff0d7819 */ /* 0x000fc80000011403 */
[----:B------:R-:W-:-:S03]  /*16c0*/  IADD3 R12, P1, PT, R13, R10, RZ ;  /* 0x0000000a0d0c7210 */ /* 0x000fc60007f3e0ff */
[----:B------:R-:W-:Y:S01]  /*16d0*/  @P0 VIADD R14, R14, 0x2 ;  /* 0x000000020e0e0836 */ /* 0x000fe20000000000 */
[----:B------:R-:W-:-:S04]  /*16e0*/  LEA.HI.X.SX32 R13, R13, R11, 0x1, P1 ;  /* 0x0000000b0d0d7211 */ /* 0x000fc800008f0eff */
[----:B------:R-:W-:Y:S01]  /*16f0*/  @P0 SHF.R.S32.HI R15, RZ, 0x3, R14 ;  /* 0x00000003ff0f0819 */ /* 0x000fe2000001140e */
[----:B------:R-:W2:Y:S03]  /*1700*/  LDG.E.U8.CONSTANT R12, desc[UR10][R12.64] ;  /* 0x0000000a0c0c7981 */ /* 0x000ea6000c1e9100 */
[----:B------:R-:W-:-:S04]  /*1710*/  @P0 IADD3 R10, P1, PT, R15, R10, RZ ;  /* 0x0000000a0f0a0210 */ /* 0x000fc80007f3e0ff */
[----:B------:R-:W-:-:S05]  /*1720*/  @P0 LEA.HI.X.SX32 R11, R15, R11, 0x1, P1 ;  /* 0x0000000b0f0b0211 */ /* 0x000fca00008f0eff */
[----:B------:R-:W3:Y:S01]  /*1730*/  @P0 LDG.E.U8.CONSTANT R10, desc[UR10][R10.64] ;  /* 0x0000000a0a0a0981 */ /* 0x000ee2000c1e9100 */
[----:B------:R-:W-:Y:S02]  /*1740*/  LOP3.LUT R3, R3, 0x7, RZ, 0xc0, !PT ;  /* 0x0000000703037812 */ /* 0x000fe400078ec0ff */
[----:B------:R-:W-:Y:S02]  /*1750*/  @P0 LOP3.LUT R15, R14, 0x7, RZ, 0xc0, !PT ;  /* 0x000000070e0f0812 */ /* 0x000fe400078ec0ff */
[----:B--2---:R-:W-:-:S04]  /*1760*/  SHF.R.U32.HI R3, RZ, R3, R12 ;  /* 0x00000003ff037219 */ /* 0x004fc8000001160c */
[----:B------:R-:W-:Y:S02]  /*1770*/  LOP3.LUT R3, R3, 0x1, RZ, 0xc0, !PT ;  /* 0x0000000103037812 */ /* 0x000fe400078ec0ff */
[----:B---3--:R-:W-:-:S03]  /*1780*/  @P0 SHF.R.U32.HI R15, RZ, R15, R10 ;  /* 0x0000000fff0f0219 */ /* 0x008fc6000001160a */
[----:B------:R-:W-:Y:S01]  /*1790*/  IMAD.IADD R0, R0, 0x1, R3 ;  /* 0x0000000100007824 */ /* 0x000fe200078e0203 */
[----:B------:R-:W-:-:S05]  /*17a0*/  @P0 LOP3.LUT R15, R15, 0x1, RZ, 0xc0, !PT ;  /* 0x000000010f0f0812 */ /* 0x000fca00078ec0ff */
[----:B------:R-:W-:-:S07]  /*17b0*/  @P0 IMAD.IADD R0, R0, 0x1, R15 ;  /* 0x0000000100000824 */ /* 0x000fce00078e020f */
.L_x_3:
[----:B------:R-:W-:Y:S01]  /*17c0*/  VIADD R9, R9, 0x1 ;  /* 0x0000000109097836 */ /* 0x000fe20000000000 */
[----:B------:R-:W-:Y:S06]  /*17d0*/  BRA.U !UP0, `(.L_x_6) ;  /* 0xffffffe9087c7547 */ /* 0x000fec000b83ffff */
.L_x_0:
[----:B------:R-:W0:Y:S01]  /*17e0*/  LDCU UR5, c[0x0][0x3a4] ;  /* 0x00007480ff0577ac */ /* 0x000e220008000800 */
[----:B------:R-:W-:Y:S01]  /*17f0*/  IMAD.MOV.U32 R3, RZ, RZ, RZ ;  /* 0x000000ffff037224 */ /* 0x000fe200078e00ff */
[----:B0-----:R-:W-:-:S09]  /*1800*/  UISETP.GE.AND UP0, UPT, UR5, 0x1, UPT ;  /* 0x000000010500788c */ /* 0x001fd2000bf06270 */
[----:B------:R-:W-:Y:S05]  /*1810*/  BRA.U !UP0, `(.L_x_7) ;  /* 0x0000001108e87547 */ /* 0x000fea000b800000 */
[----:B------:R-:W0:Y:S01]  /*1820*/  LDCU UR6, c[0x0][0x3a4] ;  /* 0x00007480ff0677ac */ /* 0x000e220008000800 */
[----:B------:R-:W-:Y:S02]  /*1830*/  IMAD R4, R2, UR5, RZ ;  /* 0x0000000502047c24 */ /* 0x000fe4000f8e02ff */
[----:B------:R-:W-:Y:S01]  /*1840*/  IMAD.MOV.U32 R3, RZ, RZ, RZ ;  /* 0x000000ffff037224 */ /* 0x000fe200078e00ff */
[----:B------:R-:W-:Y:S02]  /*1850*/  UISETP.GE.U32.AND UP1, UPT, UR5, 0x8, UPT ;  /* 0x000000080500788c */ /* 0x000fe4000bf26070 */
[----:B------:R-:W-:Y:S01]  /*1860*/  ULOP3.LUT UR22, UR5, 0x7, URZ, 0xc0, !UPT ;  /* 0x0000000705167892 */ /* 0x000fe2000f8ec0ff */
[----:B------:R-:W-:-:S03]  /*1870*/  UMOV UR4, URZ ;  /* 0x000000ff00047c82 */ /* 0x000fc60008000000 */
[----:B------:R-:W-:Y:S02]  /*1880*/  UISETP.NE.AND UP0, UPT, UR22, URZ, UPT ;  /* 0x000000ff1600728c */ /* 0x000fe4000bf05270 */
[----:B0-----:R-:W-:Y:S01]  /*1890*/  UIMAD UR6, UR16, UR6, URZ ;  /* 0x00000006100672a4 */ /* 0x001fe2000f8e02ff */
[----:B------:R-:W-:Y:S11]  /*18a0*/  BRA.U !UP1, `(.L_x_8) ;  /* 0x0000000909587547 */ /* 0x000ff6000b800000 */
[----:B------:R-:W-:Y:S01]  /*18b0*/  ULOP3.LUT UR4, UR5, 0x7ffffff8, URZ, 0xc0, !UPT ;  /* 0x7ffffff805047892 */ /* 0x000fe2000f8ec0ff */
[----:B------:R-:W-:Y:S01]  /*18c0*/  IMAD.MOV.U32 R22, RZ, RZ, 0x1 ;  /* 0x00000001ff167424 */ /* 0x000fe200078e00ff */
[----:B------:R-:W-:Y:S01]  /*18d0*/  ULOP3.LUT UR17, UR6, 0x7, URZ, 0xc0, !UPT ;  /* 0x0000000706117892 */ /* 0x000fe2000f8ec0ff */
[----:B------:R-:W-:Y:S01]  /*18e0*/  IMAD.MOV.U32 R3, RZ, RZ, RZ ;  /* 0x000000ffff037224 */ /* 0x000fe200078e00ff */
[----:B------:R-:W-:Y:S02]  /*18f0*/  UIADD3 UR5, UPT, UPT, UR6, 0x1, URZ ;  /* 0x0000000106057890 */ /* 0x000fe4000fffe0ff */
[----:B------:R-:W-:Y:S02]  /*1900*/  UIADD3 UR7, UPT, UPT, UR6, 0x2, URZ ;  /* 0x0000000206077890 */ /* 0x000fe4000fffe0ff */
[----:B------:R-:W-:Y:S01]  /*1910*/  UIADD3 UR8, UPT, UPT, UR6, 0x3, URZ ;  /* 0x0000000306087890 */ /* 0x000fe2000fffe0ff */
[----:B------:R-:W-:Y:S01]  /*1920*/  SHF.L.U32 R5, R22, UR17, RZ ;  /* 0x0000001116057c19 */ /* 0x000fe200080006ff */
[----:B------:R-:W-:-:S02]  /*1930*/  UIADD3 UR9, UPT, UPT, UR6, 0x5, URZ ;  /* 0x0000000506097890 */ /* 0x000fc4000fffe0ff */
[----:B------:R-:W-:Y:S02]  /*1940*/  UIADD3 UR12, UPT, UPT, UR6, 0x6, URZ ;  /* 0x00000006060c7890 */ /* 0x000fe4000fffe0ff */
[----:B------:R-:W-:Y:S02]  /*1950*/  UIADD3 UR13, UPT, UPT, UR6, -0x1, URZ ;  /* 0xffffffff060d7890 */ /* 0x000fe4000fffe0ff */
[----:B------:R-:W-:Y:S02]  /*1960*/  ULOP3.LUT UR5, UR5, 0x7, URZ, 0xc0, !UPT ;  /* 0x0000000705057892 */ /* 0x000fe4000f8ec0ff */
[----:B------:R-:W-:Y:S02]  /*1970*/  ULOP3.LUT UR7, UR7, 0x7, URZ, 0xc0, !UPT ;  /* 0x0000000707077892 */ /* 0x000fe4000f8ec0ff */
[----:B------:R-:W-:Y:S02]  /*1980*/  ULOP3.LUT UR8, UR8, 0x7, URZ, 0xc0, !UPT ;  /* 0x0000000708087892 */ /* 0x000fe4000f8ec0ff */
[----:B------:R-:W-:Y:S01]  /*1990*/  ULOP3.LUT UR20, UR17, 0x4, URZ, 0x3c, !UPT ;  /* 0x0000000411147892 */ /* 0x000fe2000f8e3cff */
[C---:B------:R-:W-:Y:S01]  /*19a0*/  SHF.L.U32 R6, R22.reuse, UR5, RZ ;  /* 0x0000000516067c19 */ /* 0x040fe200080006ff */
[----:B------:R-:W-:Y:S01]  /*19b0*/  ULOP3.LUT UR9, UR9, 0x7, URZ, 0xc0, !UPT ;  /* 0x0000000709097892 */ /* 0x000fe2000f8ec0ff */
[C---:B------:R-:W-:Y:S01]  /*19c0*/  SHF.L.U32 R7, R22.reuse, UR7, RZ ;  /* 0x0000000716077c19 */ /* 0x040fe200080006ff */
[----:B------:R-:W-:Y:S01]  /*19d0*/  ULOP3.LUT UR12, UR12, 0x7, URZ, 0xc0, !UPT ;  /* 0x000000070c0c7892 */ /* 0x000fe2000f8ec0ff */
[C---:B------:R-:W-:Y:S01]  /*19e0*/  SHF.L.U32 R8, R22.reuse, UR8, RZ ;  /* 0x0000000816087c19 */ /* 0x040fe200080006ff */
[----:B------:R-:W-:Y:S01]  /*19f0*/  ULOP3.LUT UR13, UR13, 0x7, URZ, 0xc0, !UPT ;  /* 0x000000070d0d7892 */ /* 0x000fe2000f8ec0ff */
[C---:B------:R-:W-:Y:S01]  /*1a00*/  SHF.L.U32 R9, R22.reuse, UR20, RZ ;  /* 0x0000001416097c19 */ /* 0x040fe200080006ff */
[----:B------:R-:W0:Y:S01]  /*1a10*/  LDCU.64 UR14, c[0x0][0x388] ;  /* 0x00007100ff0e77ac */ /* 0x000e220008000a00 */
[----:B------:R-:W-:-:S02]  /*1a20*/  SHF.L.U32 R10, R22, UR9, RZ ;  /* 0x00000009160a7c19 */ /* 0x000fc400080006ff */
[C---:B------:R-:W-:Y:S01]  /*1a30*/  SHF.L.U32 R11, R22.reuse, UR12, RZ ;  /* 0x0000000c160b7c19 */ /* 0x040fe200080006ff */
[----:B------:R-:W1:Y:S01]  /*1a40*/  LDCU.64 UR18, c[0x0][0x390] ;  /* 0x00007200ff1277ac */ /* 0x000e620008000a00 */
[----:B------:R-:W-:Y:S01]  /*1a50*/  SHF.L.U32 R22, R22, UR13, RZ ;  /* 0x0000000d16167c19 */ /* 0x000fe200080006ff */
[----:B------:R-:W-:-:S06]  /*1a60*/  UMOV UR5, URZ ;  /* 0x000000ff00057c82 */ /* 0x000fcc0008000000 */
.L_x_9:
[----:B------:R-:W-:-:S04]  /*1a70*/  UIADD3 UR13, UPT, UPT, UR6, UR5, URZ ;  /* 0x00000005060d7290 */ /* 0x000fc8000fffe0ff */
[----:B------:R-:W-:-:S04]  /*1a80*/  USHF.R.S32.HI UR7, URZ, 0x3, UR13 ;  /* 0x00000003ff077899 */ /* 0x000fc8000801140d */
[----:B0-----:R-:W-:-:S04]  /*1a90*/  UIADD3 UR8, UP1, UPT, UR7, UR14, URZ ;  /* 0x0000000e07087290 */ /* 0x001fc8000ff3e0ff */
[----:B------:R-:W-:Y:S02]  /*1aa0*/  ULEA.HI.X.SX32 UR7, UR7, UR15, 0x1, UP1 ;  /* 0x0000000f07077291 */ /* 0x000fe400088f0eff */
[----:B------:R-:W-:-:S04]  /*1ab0*/  IMAD.U32 R12, RZ, RZ, UR8 ;  /* 0x00000008ff0c7e24 */ /* 0x000fc8000f8e00ff */
[----:B------:R-:W-:Y:S01]  /*1ac0*/  IMAD.U32 R13, RZ, RZ, UR7 ;  /* 0x00000007ff0d7e24 */ /* 0x000fe2000f8e00ff */
[----:B------:R-:W-:-:S04]  /*1ad0*/  UIADD3 UR7, UPT, UPT, UR13, 0x1, URZ ;  /* 0x000000010d077890 */ /* 0x000fc8000fffe0ff */
[----:B------:R-:W-:Y:S01]  /*1ae0*/  USHF.R.S32.HI UR7, URZ, 0x3, UR7 ;  /* 0x00000003ff077899 */ /* 0x000fe20008011407 */
[----:B------:R0:W2:Y:S03]  /*1af0*/  LDG.E.U8.CONSTANT R12, desc[UR10][R12.64] ;  /* 0x0000000a0c0c7981 */ /* 0x0000a6000c1e9100 */
[----:B------:R-:W-:-:S04]  /*1b00*/  UIADD3 UR8, UP1, UPT, UR7, UR14, URZ ;  /* 0x0000000e07087290 */ /* 0x000fc8000ff3e0ff */
[----:B------:R-:W-:Y:S02]  /*1b10*/  ULEA.HI.X.SX32 UR7, UR7, UR15, 0x1, UP1 ;  /* 0x0000000f07077291 */ /* 0x000fe400088f0eff */
[----:B------:R-:W-:-:S04]  /*1b20*/  IMAD.U32 R14, RZ, RZ, UR8 ;  /* 0x00000008ff0e7e24 */ /* 0x000fc8000f8e00ff */
[----:B------:R-:W-:-:S06]  /*1b30*/  IMAD.U32 R15, RZ, RZ, UR7 ;  /* 0x00000007ff0f7e24 */ /* 0x000fcc000f8e00ff */
[----:B------:R-:W3:Y:S01]  /*1b40*/  LDG.E.U8.CONSTANT R15, desc[UR10][R14.64] ;  /* 0x0000000a0e0f7981 */ /* 0x000ee2000c1e9100 */
[----:B------:R-:W-:Y:S02]  /*1b50*/  UIADD3 UR7, UPT, UPT, UR13, 0x2, URZ ;  /* 0x000000020d077890 */ /* 0x000fe4000fffe0ff */
[----:B------:R-:W-:Y:S02]  /*1b60*/  UIADD3 UR8, UPT, UPT, UR13, 0x3, URZ ;  /* 0x000000030d087890 */ /* 0x000fe4000fffe0ff */
[----:B------:R-:W-:Y:S02]  /*1b70*/  USHF.R.S32.HI UR7, URZ, 0x3, UR7 ;  /* 0x00000003ff077899 */ /* 0x000fe40008011407 */
[----:B------:R-:W-:Y:S02]  /*1b80*/  USHF.R.S32.HI UR8, URZ, 0x3, UR8 ;  /* 0x00000003ff087899 */ /* 0x000fe40008011408 */
[----:B------:R-:W-:Y:S02]  /*1b90*/  UIADD3 UR21, UP1, UPT, UR7, UR14, URZ ;  /* 0x0000000e07157290 */ /* 0x000fe4000ff3e0ff */
[----:B------:R-:W-:-:S02]  /*1ba0*/  UIADD3 UR20, UP2, UPT, UR8, UR14, URZ ;  /* 0x0000000e08147290 */ /* 0x000fc4000ff5e0ff */
[----:B------:R-:W-:Y:S02]  /*1bb0*/  UIADD3 UR9, UPT, UPT, UR13, 0x4, URZ ;  /* 0x000000040d097890 */ /* 0x000fe4000fffe0ff */
[----:B------:R-:W-:Y:S01]  /*1bc0*/  UIADD3 UR12, UPT, UPT, UR13, 0x5, URZ ;  /* 0x000000050d0c7890 */ /* 0x000fe2000fffe0ff */
[----:B------:R-:W-:Y:S01]  /*1bd0*/  IMAD.U32 R26, RZ, RZ, UR21 ;  /* 0x00000015ff1a7e24 */ /* 0x000fe2000f8e00ff */
[----:B------:R-:W-:Y:S02]  /*1be0*/  ULEA.HI.X.SX32 UR7, UR7, UR15, 0x1, UP1 ;  /* 0x0000000f07077291 */ /* 0x000fe400088f0eff */
[----:B------:R-:W-:Y:S02]  /*1bf0*/  ULEA.HI.X.SX32 UR8, UR8, UR15, 0x1, UP2 ;  /* 0x0000000f08087291 */ /* 0x000fe400090f0eff */
[----:B------:R-:W-:Y:S02]  /*1c00*/  USHF.R.S32.HI UR9, URZ, 0x3, UR9 ;  /* 0x00000003ff097899 */ /* 0x000fe40008011409 */
[----:B------:R-:W-:Y:S01]  /*1c10*/  USHF.R.S32.HI UR12, URZ, 0x3, UR12 ;  /* 0x00000003ff0c7899 */ /* 0x000fe2000801140c */
[----:B------:R-:W-:Y:S01]  /*1c20*/  IMAD.U32 R27, RZ, RZ, UR7 ;  /* 0x00000007ff1b7e24 */ /* 0x000fe2000f8e00ff */
[----:B------:R-:W-:Y:S01]  /*1c30*/  UIADD3 UR17, UP1, UPT, UR9, UR14, URZ ;  /* 0x0000000e09117290 */ /* 0x000fe2000ff3e0ff */
[----:B0-----:R-:W-:Y:S01]  /*1c40*/  IMAD.U32 R13, RZ, RZ, UR8 ;  /* 0x00000008ff0d7e24 */ /* 0x001fe2000f8e00ff */
[----:B------:R-:W-:-:S02]  /*1c50*/  UIADD3 UR8, UP2, UPT, UR12, UR14, URZ ;  /* 0x0000000e0c087290 */ /* 0x000fc4000ff5e0ff */
[----:B------:R-:W-:Y:S01]  /*1c60*/  ULEA.HI.X.SX32 UR9, UR9, UR15, 0x1, UP1 ;  /* 0x0000000f09097291 */ /* 0x000fe200088f0eff */
[----:B------:R-:W4:Y:S01]  /*1c70*/  LDG.E.U8.CONSTANT R26, desc[UR10][R26.64] ;  /* 0x0000000a1a1a7981 */ /* 0x000f22000c1e9100 */
[----:B------:R-:W-:Y:S02]  /*1c80*/  UIADD3 UR7, UPT, UPT, UR13, 0x6, URZ ;  /* 0x000000060d077890 */ /* 0x000fe4000fffe0ff */
[----:B------:R-:W-:Y:S01]  /*1c90*/  ULEA.HI.X.SX32 UR12, UR12, UR15, 0x1, UP2 ;  /* 0x0000000f0c0c7291 */ /* 0x000fe200090f0eff */
[----:B------:R-:W-:Y:S01]  /*1ca0*/  IMAD.U32 R28, RZ, RZ, UR17 ;  /* 0x00000011ff1c7e24 */ /* 0x000fe2000f8e00ff */
[----:B------:R-:W-:Y:S01]  /*1cb0*/  USHF.R.S32.HI UR7, URZ, 0x3, UR7 ;  /* 0x00000003ff077899 */ /* 0x000fe20008011407 */
[----:B------:R-:W-:Y:S01]  /*1cc0*/  IADD3 R24, P0, PT, R4, UR5, RZ ;  /* 0x0000000504187c10 */ /* 0x000fe2000ff1e0ff */
[----:B------:R-:W-:Y:S02]  /*1cd0*/  IMAD.U32 R29, RZ, RZ, UR9 ;  /* 0x00000009ff1d7e24 */ /* 0x000fe4000f8e00ff */
[----:B------:R-:W-:Y:S01]  /*1ce0*/  IMAD.U32 R21, RZ, RZ, UR12 ;  /* 0x0000000cff157e24 */ /* 0x000fe2000f8e00ff */
[----:B------:R-:W-:Y:S01]  /*1cf0*/  UIADD3 UR12, UP1, UPT, UR7, UR14, URZ ;  /* 0x0000000e070c7290 */ /* 0x000fe2000ff3e0ff */
[----:B------:R-:W-:Y:S01]  /*1d00*/  IMAD.U32 R20, RZ, RZ, UR8 ;  /* 0x00000008ff147e24 */ /* 0x000fe2000f8e00ff */
[----:B------:R-:W5:Y:S01]  /*1d10*/  LDG.E.U8.CONSTANT R28, desc[UR10][R28.64] ;  /* 0x0000000a1c1c7981 */ /* 0x000f62000c1e9100 */
[----:B------:R-:W-:-:S02]  /*1d20*/  UIADD3 UR8, UPT, UPT, UR13, 0x7, URZ ;  /* 0x000000070d087890 */ /* 0x000fc4000fffe0ff */
[----:B------:R-:W-:Y:S01]  /*1d30*/  ULEA.HI.X.SX32 UR13, UR7, UR15, 0x1, UP1 ;  /* 0x0000000f070d7291 */ /* 0x000fe200088f0eff */
[----:B------:R0:W5:Y:S01]  /*1d40*/  LDG.E.U8.CONSTANT R23, desc[UR10][R20.64] ;  /* 0x0000000a14177981 */ /* 0x000162000c1e9100 */
[----:B------:R-:W-:-:S04]  /*1d50*/  USHF.R.S32.HI UR8, URZ, 0x3, UR8 ;  /* 0x00000003ff087899 */ /* 0x000fc80008011408 */
[----:B------:R-:W-:-:S04]  /*1d60*/  UIADD3 UR7, UP1, UPT, UR8, UR14, URZ ;  /* 0x0000000e08077290 */ /* 0x000fc8000ff3e0ff */
[----:B------:R-:W-:Y:S02]  /*1d70*/  ULEA.HI.X.SX32 UR8, UR8, UR15, 0x1, UP1 ;  /* 0x0000000f08087291 */ /* 0x000fe400088f0eff */
[----:B0-----:R-:W-:-:S04]  /*1d80*/  IMAD.U32 R20, RZ, RZ, UR7 ;  /* 0x00000007ff147e24 */ /* 0x001fc8000f8e00ff */
[----:B------:R-:W-:-:S06]  /*1d90*/  IMAD.U32 R21, RZ, RZ, UR8 ;  /* 0x00000008ff157e24 */ /* 0x000fcc000f8e00ff */
[----:B------:R-:W5:Y:S01]  /*1da0*/  LDG.E.U8.CONSTANT R21, desc[UR10][R20.64] ;  /* 0x0000000a14157981 */ /* 0x000f62000c1e9100 */
[----:B--2---:R-:W-:Y:S01]  /*1db0*/  LOP3.LUT P6, RZ, R5, R12, RZ, 0xc0, !PT ;  /* 0x0000000c05ff7212 */ /* 0x004fe200078cc0ff */
[----:B------:R-:W-:-:S05]  /*1dc0*/  IMAD.U32 R12, RZ, RZ, UR20 ;  /* 0x00000014ff0c7e24 */ /* 0x000fca000f8e00ff */
[----:B------:R0:W2:Y:S07]  /*1dd0*/  LDG.E.U8.CONSTANT R25, desc[UR10][R12.64] ;  /* 0x0000000a0c197981 */ /* 0x0000ae000c1e9100 */
[----:B------:R-:W1:Y:S01]  /*1de0*/  @P6 LDC.64 R16, c[0x0][0x390] ;  /* 0x0000e400ff106b82 */ /* 0x000e620000000a00 */
[----:B---3--:R-:W-:-:S07]  /*1df0*/  LOP3.LUT P5, RZ, R6, R15, RZ, 0xc0, !PT ;  /* 0x0000000f06ff7212 */ /* 0x008fce00078ac0ff */
[----:B------:R-:W3:Y:S01]  /*1e00*/  @P6 LDC.64 R18, c[0x0][0x380] ;  /* 0x0000e000ff126b82 */ /* 0x000ee20000000a00 */
[----:B------:R-:W-:-:S07]  /*1e10*/  @P6 VIADD R15, R4, UR5 ;  /* 0x00000005040f6c36 */ /* 0x000fce0008000000 */
[----:B0-----:R-:W0:Y:S01]  /*1e20*/  @P5 LDC.64 R12, c[0x0][0x380] ;  /* 0x0000e000ff0c5b82 */ /* 0x001e220000000a00 */
[----:B-1----:R-:W-:-:S04]  /*1e30*/  @P6 IMAD.WIDE.U32 R16, R15, 0x4, R16 ;  /* 0x000000040f106825 */ /* 0x002fc800078e0010 */
[----:B------:R-:W-:Y:S01]  /*1e40*/  IMAD.X R15, RZ, RZ, RZ, P0 ;  /* 0x000000ffff0f7224 */ /* 0x000fe200000e06ff */
[----:B------:R-:W-:-:S04]  /*1e50*/  LEA R14, P0, R24, UR18, 0x2 ;  /* 0x00000012180e7c11 */ /* 0x000fc8000f8010ff */
[----:B------:R-:W-:Y:S02]  /*1e60*/  LEA.HI.X R15, R24, UR19, R15, 0x2, P0 ;  /* 0x00000013180f7c11 */ /* 0x000fe400080f140f */
[----:B------:R1:W2:Y:S01]  /*1e70*/  @P6 LDG.E.CONSTANT R24, desc[UR10][R16.64] ;  /* 0x0000000a10186981 */ /* 0x0002a2000c1e9900 */
[----:B---3--:R-:W-:-:S04]  /*1e80*/  @P6 IMAD.WIDE R18, R0, 0x4, R18 ;  /* 0x0000000400126825 */ /* 0x008fc800078e0212 */
[----:B-1----:R-:W-:Y:S02]  /*1e90*/  IMAD.U32 R16, RZ, RZ, UR12 ;  /* 0x0000000cff107e24 */ /* 0x002fe4000f8e00ff */
[----:B------:R-:W3:Y:S01]  /*1ea0*/  @P6 LDG.E.CONSTANT R18, desc[UR10][R18.64] ;  /* 0x0000000a12126981 */ /* 0x000ee2000c1e9900 */
[----:B------:R-:W-:Y:S02]  /*1eb0*/  IMAD.U32 R17, RZ, RZ, UR13 ;  /* 0x0000000dff117e24 */ /* 0x000fe4000f8e00ff */
[----:B------:R-:W-:-:S03]  /*1ec0*/  @P6 VIADD R0, R0, 0x1 ;  /* 0x0000000100006836 */ /* 0x000fc60000000000 */
[----:B------:R-:W3:Y:S01]  /*1ed0*/  LDG.E.U8.CONSTANT R16, desc[UR10][R16.64] ;  /* 0x0000000a10107981 */ /* 0x000ee2000c1e9100 */
[----:B0-----:R-:W-:-:S06]  /*1ee0*/  @P5 IMAD.WIDE R12, R0, 0x4, R12 ;  /* 0x00000004000c5825 */ /* 0x001fcc00078e020c */
[----:B------:R-:W3:Y:S04]  /*1ef0*/  @P5 LDG.E.CONSTANT R13, desc[UR10][R12.64] ;  /* 0x0000000a0c0d5981 */ /* 0x000ee8000c1e9900 */
[----:B------:R-:W3:Y:S01]  /*1f00*/  @P5 LDG.E.CONSTANT R12, desc[UR10][R14.64+0x4] ;  /* 0x0000040a0e0c5981 */ /* 0x000ee2000c1e9900 */
[----:B----4-:R-:W-:Y:S02]  /*1f10*/  LOP3.LUT P4, RZ, R7, R26, RZ, 0xc0, !PT ;  /* 0x0000001a07ff7212 */ /* 0x010fe4000788c0ff */
[----:B-----5:R-:W-:-:S11]  /*1f20*/  LOP3.LUT P2, RZ, R9, R28, RZ, 0xc0, !PT ;  /* 0x0000001c09ff7212 */ /* 0x020fd6000784c0ff */
[----:B------:R-:W0:Y:S01]  /*1f30*/  @P4 LDC.64 R26, c[0x0][0x380] ;  /* 0x0000e000ff1a4b82 */ /* 0x000e220000000a00 */
[----:B------:R-:W-:Y:S01]  /*1f40*/  LOP3.LUT P1, RZ, R10, R23, RZ, 0xc0, !PT ;  /* 0x000000170aff7212 */ /* 0x000fe2000782c0ff */
[----:B------:R-:W-:Y:S01]  /*1f50*/  @P5 VIADD R0, R0, 0x1 ;  /* 0x0000000100005836 */ /* 0x000fe20000000000 */
[----:B------:R-:W4:Y:S03]  /*1f60*/  @P4 LDG.E.CONSTANT R23, desc[UR10][R14.64+0x8] ;  /* 0x0000080a0e174981 */ /* 0x000f26000c1e9900 */
[----:B0-----:R-:W-:-:S04]  /*1f70*/  @P4 IMAD.WIDE R26, R0, 0x4, R26 ;  /* 0x00000004001a4825 */ /* 0x001fc800078e021a */
[----:B------:R-:W-:Y:S02]  /*1f80*/  @P4 VIADD R0, R0, 0x1 ;  /* 0x0000000100004836 */ /* 0x000fe40000000000 */
[----:B------:R-:W4:Y:S04]  /*1f90*/  @P4 LDG.E.CONSTANT R26, desc[UR10][R26.64] ;  /* 0x0000000a1a1a4981 */ /* 0x000f28000c1e9900 */
[----:B------:R-:W5:Y:S01]  /*1fa0*/  @P2 LDG.E.CONSTANT R27, desc[UR10][R14.64+0x10] ;  /* 0x0000100a0e1b2981 */ /* 0x000f62000c1e9900 */
[----:B--2---:R-:W-:-:S03]  /*1fb0*/  LOP3.LUT P3, RZ, R8, R25, RZ, 0xc0, !PT ;  /* 0x0000001908ff7212 */ /* 0x004fc6000786c0ff */
[----:B------:R-:W2:Y:S10]  /*1fc0*/  @P1 LDG.E.CONSTANT R25, desc[UR10][R14.64+0x14] ;  /* 0x0000140a0e191981 */ /* 0x000eb4000c1e9900 */
[----:B------:R-:W0:Y:S02]  /*1fd0*/  @P3 LDC.64 R28, c[0x0][0x380] ;  /* 0x0000e000ff1c3b82 */ /* 0x000e240000000a00 */
[----:B0-----:R-:W-:Y:S01]  /*1fe0*/  @P3 IMAD.WIDE R28, R0, 0x4, R28 ;  /* 0x00000004001c3825 */ /* 0x001fe200078e021c */
[----:B---3--:R-:W-:-:S03]  /*1ff0*/  LOP3.LUT P0, RZ, R11, R16, RZ, 0xc0, !PT ;  /* 0x000000100bff7212 */ /* 0x008fc6000780c0ff */
[----:B------:R-:W-:Y:S02]  /*2000*/  @P6 FFMA R3, R18, R24, R3 ;  /* 0x0000001812036223 */ /* 0x000fe40000000003 */
[----:B------:R-:W0:Y:S01]  /*2010*/  @P2 LDC.64 R16, c[0x0][0x380] ;  /* 0x0000e000ff102b82 */ /* 0x000e220000000a00 */
[----:B------:R-:W-:Y:S01]  /*2020*/  @P3 VIADD R0, R0, 0x1 ;  /* 0x0000000100003836 */ /* 0x000fe20000000000 */
[----:B------:R-:W3:Y:S04]  /*2030*/  @P3 LDG.E.CONSTANT R28, desc[UR10][R28.64] ;  /* 0x0000000a1c1c3981 */ /* 0x000ee8000c1e9900 */
[----:B------:R-:W3:Y:S02]  /*2040*/  @P3 LDG.E.CONSTANT R24, desc[UR10][R14.64+0xc] ;  /* 0x00000c0a0e183981 */ /* 0x000ee4000c1e9900 */
[----:B------:R-:W1:Y:S02]  /*2050*/  @P1 LDC.64 R18, c[0x0][0x380] ;  /* 0x0000e000ff121b82 */ /* 0x000e640000000a00 */
[----:B------:R-:W2:Y:S01]  /*2060*/  @P0 LDG.E.CONSTANT R29, desc[UR10][R14.64+0x18] ;  /* 0x0000180a0e1d0981 */ /* 0x000ea2000c1e9900 */
[----:B------:R-:W-:Y:S01]  /*2070*/  @P5 FFMA R3, R13, R12, R3 ;  /* 0x0000000c0d035223 */ /* 0x000fe20000000003 */
[----:B------:R-:W-:-:S04]  /*2080*/  LOP3.LUT P5, RZ, R22, R21, RZ, 0xc0, !PT ;  /* 0x0000001516ff7212 */ /* 0x000fc800078ac0ff */
[----:B------:R-:W1:Y:S01]  /*2090*/  @P0 LDC.64 R12, c[0x0][0x380] ;  /* 0x0000e000ff0c0b82 */ /* 0x000e620000000a00 */
[----:B0-----:R-:W-:-:S08]  /*20a0*/  @P2 IMAD.WIDE R20, R0, 0x4, R16 ;  /* 0x0000000400142825 */ /* 0x001fd000078e0210 */
[----:B------:R-:W0:Y:S01]  /*20b0*/  @P5 LDC.64 R16, c[0x0][0x380] ;  /* 0x0000e000ff105b82 */ /* 0x000e220000000a00 */
[----:B------:R-:W-:Y:S01]  /*20c0*/  @P2 VIADD R0, R0, 0x1 ;  /* 0x0000000100002836 */ /* 0x000fe20000000000 */
[----:B------:R-:W5:Y:S03]  /*20d0*/  @P2 LDG.E.CONSTANT R20, desc[UR10][R20.64] ;  /* 0x0000000a14142981 */ /* 0x000f66000c1e9900 */
[----:B-1----:R-:W-:-:S04]  /*20e0*/  @P1 IMAD.WIDE R18, R0, 0x4, R18 ;  /* 0x0000000400121825 */ /* 0x002fc800078e0212 */
[----:B------:R-:W-:Y:S02]  /*20f0*/  @P1 VIADD R0, R0, 0x1 ;  /* 0x0000000100001836 */ /* 0x000fe40000000000 */
[----:B------:R-:W2:Y:S02]  /*2100*/  @P1 LDG.E.CONSTANT R18, desc[UR10][R18.64] ;  /* 0x0000000a12121981 */ /* 0x000ea4000c1e9900 */
[C---:B------:R-:W-:Y:S02]  /*2110*/  @P0 IMAD.WIDE R12, R0.reuse, 0x4, R12 ;  /* 0x00000004000c0825 */ /* 0x040fe400078e020c */
[----:B------:R-:W2:Y:S02]  /*2120*/  @P5 LDG.E.CONSTANT R21, desc[UR10][R14.64+0x1c] ;  /* 0x00001c0a0e155981 */ /* 0x000ea4000c1e9900 */
[----:B------:R-:W-:Y:S02]  /*2130*/  @P0 VIADD R0, R0, 0x1 ;  /* 0x0000000100000836 */ /* 0x000fe40000000000 */
[----:B------:R-:W2:Y:S02]  /*2140*/  @P0 LDG.E.CONSTANT R12, desc[UR10][R12.64] ;  /* 0x0000000a0c0c0981 */ /* 0x000ea4000c1e9900 */
[----:B0-----:R-:W-:-:S06]  /*2150*/  @P5 IMAD.WIDE R16, R0, 0x4, R16 ;  /* 0x0000000400105825 */ /* 0x001fcc00078e0210 */
[----:B------:R-:W2:Y:S01]  /*2160*/  @P5 LDG.E.CONSTANT R16, desc[UR10][R16.64] ;  /* 0x0000000a10105981 */ /* 0x000ea2000c1e9900 */
[----:B----4-:R-:W-:Y:S01]  /*2170*/  @P4 FFMA R3, R26, R23, R3 ;  /* 0x000000171a034223 */ /* 0x010fe20000000003 */
[----:B------:R-:W-:-:S04]  /*2180*/  UIADD3 UR5, UPT, UPT, UR5, 0x8, URZ ;  /* 0x0000000805057890 */ /* 0x000fc8000fffe0ff */
[----:B------:R-:W-:Y:S01]  /*2190*/  UISETP.NE.AND UP1, UPT, UR5, UR4, UPT ;  /* 0x000000040500728c */ /* 0x000fe2000bf25270 */
[----:B------:R-:W-:Y:S02]  /*21a0*/  @P5 VIADD R0, R0, 0x1 ;  /* 0x0000000100005836 */ /* 0x000fe40000000000 */
[----:B---3--:R-:W-:-:S04]  /*21b0*/  @P3 FFMA R3, R28, R24, R3 ;  /* 0x000000181c033223 */ /* 0x008fc80000000003 */
[----:B-----5:R-:W-:-:S04]  /*21c0*/  @P2 FFMA R3, R20, R27, R3 ;  /* 0x0000001b14032223 */ /* 0x020fc80000000003 */
[----:B--2---:R-:W-:-:S04]  /*21d0*/  @P1 FFMA R3, R18, R25, R3 ;  /* 0x0000001912031223 */ /* 0x004fc80000000003 */
[----:B------:R-:W-:-:S04]  /*21e0*/  @P0 FFMA R3, R12, R29, R3 ;  /* 0x0000001d0c030223 */ /* 0x000fc80000000003 */
[----:B------:R-:W-:Y:S01]  /*21f0*/  @P5 FFMA R3, R16, R21, R3 ;  /* 0x0000001510035223 */ /* 0x000fe20000000003 */
[----:B------:R-:W-:Y:S06]  /*2200*/  BRA.U UP1, `(.L_x_9) ;  /* 0xfffffff901187547 */ /* 0x000fec000b83ffff */
.L_x_8:
[----:B------:R-:W-:Y:S05]  /*2210*/  BRA.U !UP0, `(.L_x_7) ;  /* 0x0000000908687547 */ /* 0x000fea000b800000 */
[----:B------:R-:W0:Y:S01]  /*2220*/  LDCU UR15, c[0x0][0x3a4] ;  /* 0x00007480ff0f77ac */ /* 0x000e220008000800 */
[----:B------:R-:W-:Y:S02]  /*2230*/  UISETP.GE.U32.AND UP1, UPT, UR22, 0x4, UPT ;  /* 0x000000041600788c */ /* 0x000fe4000bf26070 */
[----:B0-----:R-:W-:-:S04]  /*2240*/  ULOP3.LUT UR23, UR15, 0x3, URZ, 0xc0, !UPT ;  /* 0x000000030f177892 */ /* 0x001fc8000f8ec0ff */
[----:B------:R-:W-:-:S03]  /*2250*/  UISETP.NE.AND UP0, UPT, UR23, URZ, UPT ;  /* 0x000000ff1700728c */ /* 0x000fc6000bf05270 */
[----:B------:R-:W-:Y:S08]  /*2260*/  BRA.U !UP1, `(.L_x_10) ;  /* 0x0000000509387547 */ /* 0x000ff0000b800000 */
[----:B------:R-:W0:Y:S01]  /*2270*/  LDCU.64 UR18, c[0x0][0x388] ;  /* 0x00007100ff1277ac */ /* 0x000e220008000a00 */
[----:B------:R-:W-:-:S04]  /*2280*/  UIADD3 UR14, UPT, UPT, UR6, UR4, URZ ;  /* 0x00000004060e7290 */ /* 0x000fc8000fffe0ff */
[----:B------:R-:W-:Y:S02]  /*2290*/  USHF.R.S32.HI UR5, URZ, 0x3, UR14 ;  /* 0x00000003ff057899 */ /* 0x000fe4000801140e */
[----:B------:R-:W-:Y:S02]  /*22a0*/  UIADD3 UR7, UPT, UPT, UR14, 0x1, URZ ;  /* 0x000000010e077890 */ /* 0x000fe4000fffe0ff */
[----:B------:R-:W-:Y:S02]  /*22b0*/  UIADD3 UR9, UPT, UPT, UR14, 0x2, URZ ;  /* 0x000000020e097890 */ /* 0x000fe4000fffe0ff */
[----:B------:R-:W-:Y:S02]  /*22c0*/  USHF.R.S32.HI UR8, URZ, 0x3, UR7 ;  /* 0x00000003ff087899 */ /* 0x000fe40008011407 */
[----:B------:R-:W-:Y:S02]  /*22d0*/  USHF.R.S32.HI UR12, URZ, 0x3, UR9 ;  /* 0x00000003ff0c7899 */ /* 0x000fe40008011409 */
[----:B0-----:R-:W-:-:S02]  /*22e0*/  UIADD3 UR21, UP1, UPT, UR5, UR18, URZ ;  /* 0x0000001205157290 */ /* 0x001fc4000ff3e0ff */
[----:B------:R-:W-:Y:S02]  /*22f0*/  UIADD3 UR13, UPT, UPT, UR14, 0x3, URZ ;  /* 0x000000030e0d7890 */ /* 0x000fe4000fffe0ff */
[----:B------:R-:W-:Y:S02]  /*2300*/  ULEA.HI.X.SX32 UR5, UR5, UR19, 0x1, UP1 ;  /* 0x0000001305057291 */ /* 0x000fe400088f0eff */
[----:B------:R-:W-:Y:S01]  /*2310*/  UIADD3 UR20, UP1, UPT, UR8, UR18, URZ ;  /* 0x0000001208147290 */ /* 0x000fe2000ff3e0ff */
[----:B------:R-:W-:Y:S01]  /*2320*/  IMAD.U32 R6, RZ, RZ, UR21 ;  /* 0x00000015ff067e24 */ /* 0x000fe2000f8e00ff */
[----:B------:R-:W-:Y:S02]  /*2330*/  UIADD3 UR17, UP2, UPT, UR12, UR18, URZ ;  /* 0x000000120c117290 */ /* 0x000fe4000ff5e0ff */
[----:B------:R-:W-:Y:S01]  /*2340*/  ULEA.HI.X.SX32 UR8, UR8, UR19, 0x1, UP1 ;  /* 0x0000001308087291 */ /* 0x000fe200088f0eff */
[----:B------:R-:W-:Y:S01]  /*2350*/  IMAD.U32 R7, RZ, RZ, UR5 ;  /* 0x00000005ff077e24 */ /* 0x000fe2000f8e00ff */
[----:B------:R-:W-:Y:S01]  /*2360*/  USHF.R.S32.HI UR5, URZ, 0x3, UR13 ;  /* 0x00000003ff057899 */ /* 0x000fe2000801140d */
[----:B------:R-:W-:Y:S01]  /*2370*/  IMAD.U32 R8, RZ, RZ, UR20 ;  /* 0x00000014ff087e24 */ /* 0x000fe2000f8e00ff */
[----:B------:R-:W-:-:S02]  /*2380*/  ULEA.HI.X.SX32 UR12, UR12, UR19, 0x1, UP2 ;  /* 0x000000130c0c7291 */ /* 0x000fc400090f0eff */
[----:B------:R-:W-:Y:S01]  /*2390*/  IMAD.U32 R9, RZ, RZ, UR8 ;  /* 0x00000008ff097e24 */ /* 0x000fe2000f8e00ff */
[----:B------:R-:W2:Y:S01]  /*23a0*/  LDG.E.U8.CONSTANT R6, desc[UR10][R6.64] ;  /* 0x0000000a06067981 */ /* 0x000ea2000c1e9100 */
[----:B------:R-:W-:Y:S01]  /*23b0*/  UIADD3 UR8, UP1, UPT, UR5, UR18, URZ ;  /* 0x0000001205087290 */ /* 0x000fe2000ff3e0ff */
[----:B------:R-:W-:Y:S02]  /*23c0*/  IMAD.U32 R10, RZ, RZ, UR17 ;  /* 0x00000011ff0a7e24 */ /* 0x000fe4000f8e00ff */
[----:B------:R-:W-:Y:S01]  /*23d0*/  IMAD.U32 R11, RZ, RZ, UR12 ;  /* 0x0000000cff0b7e24 */ /* 0x000fe2000f8e00ff */
[----:B------:R-:W-:Y:S01]  /*23e0*/  ULEA.HI.X.SX32 UR5, UR5, UR19, 0x1, UP1 ;  /* 0x0000001305057291 */ /* 0x000fe200088f0eff */
[----:B------:R-:W3:Y:S01]  /*23f0*/  LDG.E.U8.CONSTANT R8, desc[UR10][R8.64] ;  /* 0x0000000a08087981 */ /* 0x000ee2000c1e9100 */
[----:B------:R-:W-:-:S03]  /*2400*/  IMAD.U32 R12, RZ, RZ, UR8 ;  /* 0x00000008ff0c7e24 */ /* 0x000fc6000f8e00ff */
[----:B------:R0:W4:Y:S01]  /*2410*/  LDG.E.U8.CONSTANT R10, desc[UR10][R10.64] ;  /* 0x0000000a0a0a7981 */ /* 0x000122000c1e9100 */
[----:B------:R-:W-:-:S05]  /*2420*/  IMAD.U32 R13, RZ, RZ, UR5 ;  /* 0x00000005ff0d7e24 */ /* 0x000fca000f8e00ff */
[----:B------:R-:W5:Y:S01]  /*2430*/  LDG.E.U8.CONSTANT R12, desc[UR10][R12.64] ;  /* 0x0000000a0c0c7981 */ /* 0x000f62000c1e9100 */
[----:B------:R-:W-:Y:S02]  /*2440*/  ULOP3.LUT UR5, UR14, 0x7, URZ, 0xc0, !UPT ;  /* 0x000000070e057892 */ /* 0x000fe4000f8ec0ff */
[----:B------:R-:W-:Y:S01]  /*2450*/  ULOP3.LUT UR7, UR7, 0x7, URZ, 0xc0, !UPT ;  /* 0x0000000707077892 */ /* 0x000fe2000f8ec0ff */
[----:B0-----:R-:W-:Y:S01]  /*2460*/  IADD3 R11, P4, PT, R4, UR4, RZ ;  /* 0x00000004040b7c10 */ /* 0x001fe2000ff9e0ff */
[----:B------:R-:W-:Y:S02]  /*2470*/  ULOP3.LUT UR9, UR9, 0x7, URZ, 0xc0, !UPT ;  /* 0x0000000709097892 */ /* 0x000fe4000f8ec0ff */
[----:B------:R-:W-:Y:S02]  /*2480*/  ULOP3.LUT UR13, UR13, 0x7, URZ, 0xc0, !UPT ;  /* 0x000000070d0d7892 */ /* 0x000fe4000f8ec0ff */
[----:B------:R-:W-:Y:S01]  /*2490*/  IMAD.X R18, RZ, RZ, RZ, P4 ;  /* 0x000000ffff127224 */ /* 0x000fe200020e06ff */
[----:B--2---:R-:W-:-:S04]  /*24a0*/  SHF.R.U32.HI R6, RZ, UR5, R6 ;  /* 0x00000005ff067c19 */ /* 0x004fc80008011606 */
[----:B------:R-:W-:Y:S02]  /*24b0*/  LOP3.LUT R6, R6, 0x1, RZ, 0xc0, !PT ;  /* 0x0000000106067812 */ /* 0x000fe400078ec0ff */
[----:B---3--:R-:W-:Y:S02]  /*24c0*/  SHF.R.U32.HI R8, RZ, UR7, R8 ;  /* 0x00000007ff087c19 */ /* 0x008fe40008011608 */
[----:B------:R-:W-:Y:S02]  /*24d0*/  ISETP.NE.U32.AND P0, PT, R6, 0x1, PT ;  /* 0x000000010600780c */ /* 0x000fe40003f05070 */
[----:B------:R-:W-:Y:S02]  /*24e0*/  LOP3.LUT R8, R8, 0x1, RZ, 0xc0, !PT ;  /* 0x0000000108087812 */ /* 0x000fe400078ec0ff */
[----:B----4-:R-:W-:Y:S01]  /*24f0*/  SHF.R.U32.HI R10, RZ, UR9, R10 ;  /* 0x00000009ff0a7c19 */ /* 0x010fe2000801160a */
[----:B------:R-:W0:Y:S01]  /*2500*/  LDCU.64 UR8, c[0x0][0x390] ;  /* 0x00007200ff0877ac */ /* 0x000e220008000a00 */
[----:B------:R-:W-:-:S02]  /*2510*/  ISETP.NE.U32.AND P1, PT, R8, 0x1, PT ;  /* 0x000000010800780c */ /* 0x000fc40003f25070 */
[----:B------:R-:W-:Y:S02]  /*2520*/  LOP3.LUT R10, R10, 0x1, RZ, 0xc0, !PT ;  /* 0x000000010a0a7812 */ /* 0x000fe400078ec0ff */
[----:B-----5:R-:W-:Y:S02]  /*2530*/  SHF.R.U32.HI R5, RZ, UR13, R12 ;  /* 0x0000000dff057c19 */ /* 0x020fe4000801160c */
[----:B------:R-:W-:Y:S01]  /*2540*/  ISETP.NE.U32.AND P2, PT, R10, 0x1, PT ;  /* 0x000000010a00780c */ /* 0x000fe20003f45070 */
[----:B------:R-:W1:Y:S01]  /*2550*/  @!P0 LDC.64 R12, c[0x0][0x380] ;  /* 0x0000e000ff0c8b82 */ /* 0x000e620000000a00 */
[----:B------:R-:W-:-:S04]  /*2560*/  LOP3.LUT R5, R5, 0x1, RZ, 0xc0, !PT ;  /* 0x0000000105057812 */ /* 0x000fc800078ec0ff */
[----:B------:R-:W-:Y:S01]  /*2570*/  ISETP.NE.U32.AND P3, PT, R5, 0x1, PT ;  /* 0x000000010500780c */ /* 0x000fe20003f65070 */
[----:B------:R-:W-:Y:S02]  /*2580*/  @!P0 VIADD R5, R4, UR4 ;  /* 0x0000000404058c36 */ /* 0x000fe40008000000 */
[----:B------:R-:W2:Y:S01]  /*2590*/  @!P0 LDC.64 R16, c[0x0][0x390] ;  /* 0x0000e400ff108b82 */ /* 0x000ea20000000a00 */
[----:B0-----:R-:W-:-:S04]  /*25a0*/  LEA R10, P4, R11, UR8, 0x2 ;  /* 0x000000080b0a7c11 */ /* 0x001fc8000f8810ff */
[----:B------:R-:W-:-:S03]  /*25b0*/  LEA.HI.X R11, R11, UR9, R18, 0x2, P4 ;  /* 0x000000090b0b7c11 */ /* 0x000fc6000a0f1412 */
[----:B------:R-:W0:Y:S02]  /*25c0*/  @!P1 LDC.64 R14, c[0x0][0x380] ;  /* 0x0000e000ff0e9b82 */ /* 0x000e240000000a00 */
[----:B------:R-:W3:Y:S04]  /*25d0*/  @!P1 LDG.E.CONSTANT R18, desc[UR10][R10.64+0x4] ;  /* 0x0000040a0a129981 */ /* 0x000ee8000c1e9900 */
[----:B------:R-:W4:Y:S02]  /*25e0*/  @!P2 LDG.E.CONSTANT R20, desc[UR10][R10.64+0x8] ;  /* 0x0000080a0a14a981 */ /* 0x000f24000c1e9900 */
[----:B------:R-:W5:Y:S01]  /*25f0*/  @!P2 LDC.64 R8, c[0x0][0x380] ;  /* 0x0000e000ff08ab82 */ /* 0x000f620000000a00 */
[C---:B-1----:R-:W-:Y:S01]  /*2600*/  @!P0 IMAD.WIDE R12, R0.reuse, 0x4, R12 ;  /* 0x00000004000c8825 */ /* 0x042fe200078e020c */
[----:B------:R-:W4:Y:S03]  /*2610*/  @!P3 LDG.E.CONSTANT R22, desc[UR10][R10.64+0xc] ;  /* 0x00000c0a0a16b981 */ /* 0x000f26000c1e9900 */
[----:B------:R-:W-:-:S02]  /*2620*/  @!P0 VIADD R0, R0, 0x1 ;  /* 0x0000000100008836 */ /* 0x000fc40000000000 */
[----:B------:R-:W3:Y:S01]  /*2630*/  @!P0 LDG.E.CONSTANT R12, desc[UR10][R12.64] ;  /* 0x0000000a0c0c8981 */ /* 0x000ee2000c1e9900 */
[----:B------:R-:W1:Y:S01]  /*2640*/  @!P3 LDC.64 R6, c[0x0][0x380] ;  /* 0x0000e000ff06bb82 */ /* 0x000e620000000a00 */
[----:B--2---:R-:W-:-:S06]  /*2650*/  @!P0 IMAD.WIDE.U32 R16, R5, 0x4, R16 ;  /* 0x0000000405108825 */ /* 0x004fcc00078e0010 */
[----:B------:R-:W3:Y:S01]  /*2660*/  @!P0 LDG.E.CONSTANT R16, desc[UR10][R16.64] ;  /* 0x0000000a10108981 */ /* 0x000ee2000c1e9900 */
[----:B0-----:R-:W-:-:S04]  /*2670*/  @!P1 IMAD.WIDE R14, R0, 0x4, R14 ;  /* 0x00000004000e9825 */ /* 0x001fc800078e020e */
[----:B------:R-:W-:Y:S02]  /*2680*/  @!P1 VIADD R0, R0, 0x1 ;  /* 0x0000000100009836 */ /* 0x000fe40000000000 */
[----:B------:R-:W2:Y:S02]  /*2690*/  @!P1 LDG.E.CONSTANT R14, desc[UR10][R14.64] ;  /* 0x0000000a0e0e9981 */ /* 0x000ea4000c1e9900 */
[----:B-----5:R-:W-:-:S04]  /*26a0*/  @!P2 IMAD.WIDE R8, R0, 0x4, R8 ;  /* 0x000000040008a825 */ /* 0x020fc800078e0208 */
[----:B------:R-:W-:Y:S02]  /*26b0*/  @!P2 VIADD R0, R0, 0x1 ;  /* 0x000000010000a836 */ /* 0x000fe40000000000 */
[----:B------:R-:W4:Y:S02]  /*26c0*/  @!P2 LDG.E.CONSTANT R8, desc[UR10][R8.64] ;  /* 0x0000000a0808a981 */ /* 0x000f24000c1e9900 */
[----:B-1----:R-:W-:-:S06]  /*26d0*/  @!P3 IMAD.WIDE R6, R0, 0x4, R6 ;  /* 0x000000040006b825 */ /* 0x002fcc00078e0206 */
[----:B------:R-:W5:Y:S01]  /*26e0*/  @!P3 LDG.E.CONSTANT R6, desc[UR10][R6.64] ;  /* 0x0000000a0606b981 */ /* 0x000f62000c1e9900 */
[----:B------:R-:W-:Y:S01]  /*26f0*/  @!P3 VIADD R0, R0, 0x1 ;  /* 0x000000010000b836 */ /* 0x000fe20000000000 */
[----:B------:R-:W-:Y:S01]  /*2700*/  UIADD3 UR4, UPT, UPT, UR4, 0x4, URZ ;  /* 0x0000000404047890 */ /* 0x000fe2000fffe0ff */
[----:B---3--:R-:W-:-:S04]  /*2710*/  @!P0 FFMA R3, R12, R16, R3 ;  /* 0x000000100c038223 */ /* 0x008fc80000000003 */
[----:B--2---:R-:W-:-:S04]  /*2720*/  @!P1 FFMA R3, R14, R18, R3 ;  /* 0x000000120e039223 */ /* 0x004fc80000000003 */
[----:B----4-:R-:W-:-:S04]  /*2730*/  @!P2 FFMA R3, R8, R20, R3 ;  /* 0x000000140803a223 */ /* 0x010fc80000000003 */
[----:B-----5:R-:W-:-:S07]  /*2740*/  @!P3 FFMA R3, R6, R22, R3 ;  /* 0x000000160603b223 */ /* 0x020fce0000000003 */
.L_x_10:
[----:B------:R-:W-:Y:S05]  /*2750*/  BRA.U !UP0, `(.L_x_7) ;  /* 0x0000000508187547 */ /* 0x000fea000b800000 */
[----:B------:R-:W-:Y:S02]  /*2760*/  UISETP.NE.AND UP1, UPT, UR23, 0x1, UPT ;  /* 0x000000011700788c */ /* 0x000fe4000bf25270 */
[----:B------:R-:W-:-:S04]  /*2770*/  ULOP3.LUT UR5, UR15, 0x1, URZ, 0xc0, !UPT ;  /* 0x000000010f057892 */ /* 0x000fc8000f8ec0ff */
[----:B------:R-:W-:-:S03]  /*2780*/  UISETP.NE.U32.AND UP0, UPT, UR5, 0x1, UPT ;  /* 0x000000010500788c */ /* 0x000fc6000bf05070 */
[----:B------:R-:W-:Y:S08]  /*2790*/  BRA.U !UP1, `(.L_x_11) ;  /* 0x0000000109b07547 */ /* 0x000ff0000b800000 */
[----:B------:R-:W0:Y:S01]  /*27a0*/  LDCU.64 UR14, c[0x0][0x388] ;  /* 0x00007100ff0e77ac */ /* 0x000e220008000a00 */
[----:B------:R-:W-:-:S04]  /*27b0*/  UIADD3 UR12, UPT, UPT, UR6, UR4, URZ ;  /* 0x00000004060c7290 */ /* 0x000fc8000fffe0ff */
[----:B------:R-:W-:Y:S02]  /*27c0*/  UIADD3 UR7, UPT, UPT, UR12, 0x1, URZ ;  /* 0x000000010c077890 */ /* 0x000fe4000fffe0ff */
[----:B------:R-:W-:Y:S02]  /*27d0*/  USHF.R.S32.HI UR5, URZ, 0x3, UR12 ;  /* 0x00000003ff057899 */ /* 0x000fe4000801140c */
[----:B------:R-:W-:Y:S02]  /*27e0*/  USHF.R.S32.HI UR8, URZ, 0x3, UR7 ;  /* 0x00000003ff087899 */ /* 0x000fe40008011407 */
[----:B0-----:R-:W-:Y:S02]  /*27f0*/  UIADD3 UR13, UP1, UPT, UR5, UR14, URZ ;  /* 0x0000000e050d7290 */ /* 0x001fe4000ff3e0ff */
[----:B------:R-:W-:Y:S02]  /*2800*/  UIADD3 UR9, UP2, UPT, UR8, UR14, URZ ;  /* 0x0000000e08097290 */ /* 0x000fe4000ff5e0ff */
[----:B------:R-:W-:-:S02]  /*2810*/  ULEA.HI.X.SX32 UR5, UR5, UR15, 0x1, UP1 ;  /* 0x0000000f05057291 */ /* 0x000fc400088f0eff */
[----:B------:R-:W-:Y:S01]  /*2820*/  ULEA.HI.X.SX32 UR8, UR8, UR15, 0x1, UP2 ;  /* 0x0000000f08087291 */ /* 0x000fe200090f0eff */
[----:B------:R-:W-:Y:S02]  /*2830*/  IMAD.U32 R6, RZ, RZ, UR13 ;  /* 0x0000000dff067e24 */ /* 0x000fe4000f8e00ff */
[----:B------:R-:W-:Y:S02]  /*2840*/  IMAD.U32 R8, RZ, RZ, UR9 ;  /* 0x00000009ff087e24 */ /* 0x000fe4000f8e00ff */
[----:B------:R-:W-:Y:S02]  /*2850*/  IMAD.U32 R7, RZ, RZ, UR5 ;  /* 0x00000005ff077e24 */ /* 0x000fe4000f8e00ff */
[----:B------:R-:W-:-:S03]  /*2860*/  IMAD.U32 R9, RZ, RZ, UR8 ;  /* 0x00000008ff097e24 */ /* 0x000fc6000f8e00ff */
[----:B------:R-:W2:Y:S04]  /*2870*/  LDG.E.U8.CONSTANT R6, desc[UR10][R6.64] ;  /* 0x0000000a06067981 */ /* 0x000ea8000c1e9100 */
[----:B------:R-:W3:Y:S01]  /*2880*/  LDG.E.U8.CONSTANT R8, desc[UR10][R8.64] ;  /* 0x0000000a08087981 */ /* 0x000ee2000c1e9100 */
[----:B------:R-:W-:Y:S02]  /*2890*/  ULOP3.LUT UR5, UR12, 0x7, URZ, 0xc0, !UPT ;  /* 0x000000070c057892 */ /* 0x000fe4000f8ec0ff */
[----:B------:R-:W-:-:S04]  /*28a0*/  ULOP3.LUT UR7, UR7, 0x7, URZ, 0xc0, !UPT ;  /* 0x0000000707077892 */ /* 0x000fc8000f8ec0ff */
[----:B--2---:R-:W-:Y:S02]  /*28b0*/  SHF.R.U32.HI R5, RZ, UR5, R6 ;  /* 0x00000005ff057c19 */ /* 0x004fe40008011606 */
[----:B---3--:R-:W-:Y:S02]  /*28c0*/  SHF.R.U32.HI R10, RZ, UR7, R8 ;  /* 0x00000007ff0a7c19 */ /* 0x008fe40008011608 */
[----:B------:R-:W-:Y:S02]  /*28d0*/  LOP3.LUT R5, R5, 0x1, RZ, 0xc0, !PT ;  /* 0x0000000105057812 */ /* 0x000fe400078ec0ff */
[----:B------:R-:W-:Y:S02]  /*28e0*/  LOP3.LUT R10, R10, 0x1, RZ, 0xc0, !PT ;  /* 0x000000010a0a7812 */ /* 0x000fe400078ec0ff */
[----:B------:R-:W-:Y:S02]  /*28f0*/  ISETP.NE.U32.AND P0, PT, R5, 0x1, PT ;  /* 0x000000010500780c */ /* 0x000fe40003f05070 */
[----:B------:R-:W-:-:S11]  /*2900*/  ISETP.NE.U32.AND P1, PT, R10, 0x1, PT ;  /* 0x000000010a00780c */ /* 0x000fd60003f25070 */
[----:B------:R-:W0:Y:S01]  /*2910*/  @!P0 LDC.64 R10, c[0x0][0x380] ;  /* 0x0000e000ff0a8b82 */ /* 0x000e220000000a00 */
[C---:B------:R-:W-:Y:S01]  /*2920*/  @!P0 VIADD R5, R4.reuse, UR4 ;  /* 0x0000000404058c36 */ /* 0x040fe20008000000 */
[----:B------:R-:W-:-:S05]  /*2930*/  @!P1 IADD3 R9, P2, PT, R4, UR4, RZ ;  /* 0x0000000404099c10 */ /* 0x000fca000ff5e0ff */
[----:B------:R-:W-:Y:S01]  /*2940*/  @!P1 IMAD.X R14, RZ, RZ, RZ, P2 ;  /* 0x000000ffff0e9224 */ /* 0x000fe200010e06ff */
[----:B------:R-:W1:Y:S08]  /*2950*/  @!P0 LDC.64 R12, c[0x0][0x390] ;  /* 0x0000e400ff0c8b82 */ /* 0x000e700000000a00 */
[----:B------:R-:W2:Y:S08]  /*2960*/  @!P1 LDC.64 R16, c[0x0][0x390] ;  /* 0x0000e400ff109b82 */ /* 0x000eb00000000a00 */
[----:B------:R-:W3:Y:S01]  /*2970*/  @!P1 LDC.64 R6, c[0x0][0x380] ;  /* 0x0000e000ff069b82 */ /* 0x000ee20000000a00 */
[----:B0-----:R-:W-:-:S04]  /*2980*/  @!P0 IMAD.WIDE R10, R0, 0x4, R10 ;  /* 0x00000004000a8825 */ /* 0x001fc800078e020a */
[----:B------:R-:W-:Y:S02]  /*2990*/  @!P0 VIADD R0, R0, 0x1 ;  /* 0x0000000100008836 */ /* 0x000fe40000000000 */
[----:B------:R-:W4:Y:S01]  /*29a0*/  @!P0 LDG.E.CONSTANT R10, desc[UR10][R10.64] ;  /* 0x0000000a0a0a8981 */ /* 0x000f22000c1e9900 */
[----:B-1----:R-:W-:-:S06]  /*29b0*/  @!P0 IMAD.WIDE.U32 R12, R5, 0x4, R12 ;  /* 0x00000004050c8825 */ /* 0x002fcc00078e000c */
[----:B------:R-:W4:Y:S01]  /*29c0*/  @!P0 LDG.E.CONSTANT R12, desc[UR10][R12.64] ;  /* 0x0000000a0c0c8981 */ /* 0x000f22000c1e9900 */
[----:B--2---:R-:W-:-:S04]  /*29d0*/  @!P1 LEA R8, P2, R9, R16, 0x2 ;  /* 0x0000001009089211 */ /* 0x004fc800078410ff */
[----:B------:R-:W-:Y:S01]  /*29e0*/  @!P1 LEA.HI.X R9, R9, R17, R14, 0x2, P2 ;  /* 0x0000001109099211 */ /* 0x000fe200010f140e */
[----:B---3--:R-:W-:-:S04]  /*29f0*/  @!P1 IMAD.WIDE R6, R0, 0x4, R6 ;  /* 0x0000000400069825 */ /* 0x008fc800078e0206 */
[----:B------:R-:W2:Y:S04]  /*2a00*/  @!P1 LDG.E.CONSTANT R8, desc[UR10][R8.64+0x4] ;  /* 0x0000040a08089981 */ /* 0x000ea8000c1e9900 */
[----:B------:R-:W2:Y:S01]  /*2a10*/  @!P1 LDG.E.CONSTANT R6, desc[UR10][R6.64] ;  /* 0x0000000a06069981 */ /* 0x000ea2000c1e9900 */
[----:B------:R-:W-:Y:S01]  /*2a20*/  @!P1 VIADD R0, R0, 0x1 ;  /* 0x0000000100009836 */ /* 0x000fe20000000000 */
[----:B------:R-:W-:Y:S01]  /*2a30*/  UIADD3 UR4, UPT, UPT, UR4, 0x2, URZ ;  /* 0x0000000204047890 */ /* 0x000fe2000fffe0ff */
[----:B----4-:R-:W-:-:S04]  /*2a40*/  @!P0 FFMA R3, R10, R12, R3 ;  /* 0x0000000c0a038223 */ /* 0x010fc80000000003 */
[----:B--2---:R-:W-:-:S07]  /*2a50*/  @!P1 FFMA R3, R6, R8, R3 ;  /* 0x0000000806039223 */ /* 0x004fce0000000003 */
.L_x_11:
[----:B------:R-:W-:Y:S05]  /*2a60*/  BRA.U UP0, `(.L_x_7) ;  /* 0x0000000100547547 */ /* 0x000fea000b800000 */
[----:B------:R-:W0:Y:S01]  /*2a70*/  LDCU.64 UR8, c[0x0][0x388] ;  /* 0x00007100ff0877ac */ /* 0x000e220008000a00 */
[----:B------:R-:W-:-:S04]  /*2a80*/  UIADD3 UR6, UPT, UPT, UR6, UR4, URZ ;  /* 0x0000000406067290 */ /* 0x000fc8000fffe0ff */
[----:B------:R-:W-:-:S04]  /*2a90*/  USHF.R.S32.HI UR5, URZ, 0x3, UR6 ;  /* 0x00000003ff057899 */ /* 0x000fc80008011406 */
[----:B0-----:R-:W-:-:S04]  /*2aa0*/  UIADD3 UR7, UP0, UPT, UR5, UR8, URZ ;  /* 0x0000000805077290 */ /* 0x001fc8000ff1e0ff */
[----:B------:R-:W-:Y:S02]  /*2ab0*/  ULEA.HI.X.SX32 UR5, UR5, UR9, 0x1, UP0 ;  /* 0x0000000905057291 */ /* 0x000fe400080f0eff */
[----:B------:R-:W-:-:S04]  /*2ac0*/  IMAD.U32 R6, RZ, RZ, UR7 ;  /* 0x00000007ff067e24 */ /* 0x000fc8000f8e00ff */
[----:B------:R-:W-:-:S05]  /*2ad0*/  IMAD.U32 R7, RZ, RZ, UR5 ;  /* 0x00000005ff077e24 */ /* 0x000fca000f8e00ff */
[----:B------:R-:W2:Y:S01]  /*2ae0*/  LDG.E.U8.CONSTANT R6, desc[UR10][R6.64] ;  /* 0x0000000a06067981 */ /* 0x000ea2000c1e9100 */
[----:B------:R-:W-:-:S06]  /*2af0*/  ULOP3.LUT UR6, UR6, 0x7, URZ, 0xc0, !UPT ;  /* 0x0000000706067892 */ /* 0x000fcc000f8ec0ff */
[----:B--2---:R-:W-:-:S04]  /*2b00*/  SHF.R.U32.HI R5, RZ, UR6, R6 ;  /* 0x00000006ff057c19 */ /* 0x004fc80008011606 */
[----:B------:R-:W-:-:S04]  /*2b10*/  LOP3.LUT R5, R5, 0x1, RZ, 0xc0, !PT ;  /* 0x0000000105057812 */ /* 0x000fc800078ec0ff */
[----:B------:R-:W-:-:S13]  /*2b20*/  ISETP.NE.U32.AND P0, PT, R5, 0x1, PT ;  /* 0x000000010500780c */ /* 0x000fda0003f05070 */
[----:B------:R-:W-:Y:S05]  /*2b30*/  @P0 BRA `(.L_x_7) ;  /* 0x0000000000200947 */ /* 0x000fea0003800000 */
[----:B------:R-:W0:Y:S01]  /*2b40*/  LDC.64 R6, c[0x0][0x380] ;  /* 0x0000e000ff067b82 */ /* 0x000e220000000a00 */
[----:B------:R-:W-:-:S07]  /*2b50*/  VIADD R11, R4, UR4 ;  /* 0x00000004040b7c36 */ /* 0x000fce0008000000 */
[----:B------:R-:W1:Y:S01]  /*2b60*/  LDC.64 R8, c[0x0][0x390] ;  /* 0x0000e400ff087b82 */ /* 0x000e620000000a00 */
[----:B0-----:R-:W-:-:S06]  /*2b70*/  IMAD.WIDE R4, R0, 0x4, R6 ;  /* 0x0000000400047825 */ /* 0x001fcc00078e0206 */
[----:B------:R-:W2:Y:S01]  /*2b80*/  LDG.E.CONSTANT R4, desc[UR10][R4.64] ;  /* 0x0000000a04047981 */ /* 0x000ea2000c1e9900 */
[----:B-1----:R-:W-:-:S06]  /*2b90*/  IMAD.WIDE.U32 R6, R11, 0x4, R8 ;  /* 0x000000040b067825 */ /* 0x002fcc00078e0008 */
[----:B------:R-:W2:Y:S02]  /*2ba0*/  LDG.E.CONSTANT R6, desc[UR10][R6.64] ;  /* 0x0000000a06067981 */ /* 0x000ea4000c1e9900 */
[----:B--2---:R-:W-:-:S07]  /*2bb0*/  FFMA R3, R4, R6, R3 ;  /* 0x0000000604037223 */ /* 0x004fce0000000003 */
.L_x_7:
[----:B------:R-:W0:Y:S01]  /*2bc0*/  LDCU UR4, c[0x0][0x3a8] ;  /* 0x00007500ff0477ac */ /* 0x000e220008000800 */
[----:B------:R-:W1:Y:S01]  /*2bd0*/  LDC.64 R4, c[0x0][0x398] ;  /* 0x0000e600ff047b82 */ /* 0x000e620000000a00 */
[----:B0-----:R-:W-:-:S04]  /*2be0*/  IMAD.U32 R7, RZ, RZ, UR4 ;  /* 0x00000004ff077e24 */ /* 0x001fc8000f8e00ff */
[----:B------:R-:W-:-:S04]  /*2bf0*/  IMAD R7, R2, R7, UR16 ;  /* 0x0000001002077e24 */ /* 0x000fc8000f8e0207 */
[----:B-1----:R-:W-:-:S05]  /*2c00*/  IMAD.WIDE R4, R7, 0x4, R4 ;  /* 0x0000000407047825 */ /* 0x002fca00078e0204 */
[----:B------:R-:W-:Y:S01]  /*2c10*/  STG.E desc[UR10][R4.64], R3 ;  /* 0x0000000304007986 */ /* 0x000fe2000c10190a */
[----:B------:R-:W-:Y:S05]  /*2c20*/  EXIT ;  /* 0x000000000000794d */ /* 0x000fea0003800000 */
.L_x_12:
[----:B------:R-:W-:-:S00]  /*2c30*/  BRA `(.L_x_12) ;  /* 0xfffffffc00fc7947 */ /* 0x000fc0000383ffff */
[----:B------:R-:W-:-:S00]  /*2c40*/  NOP ;  /* 0x0000000000007918 */ /* 0x000fc00000000000 */
        /* <DEDUP_REMOVED lines=11> */
.L_x_84:


//--------------------- .text._Z31compute_row_offsets_fast_kernelPKjPiii --------------------------
	.section	.text._Z31compute_row_offsets_fast_kernelPKjPiii,"ax",@progbits
	.align	128
        .global         _Z31compute_row_offsets_fast_kernelPKjPiii
        .type           _Z31compute_row_offsets_fast_kernelPKjPiii,@function
        .size           _Z31compute_row_offsets_fast_kernelPKjPiii,(.L_x_85 - _Z31compute_row_offsets_fast_kernelPKjPiii)
        .other          _Z31compute_row_offsets_fast_kernelPKjPiii,@"STO_CUDA_ENTRY STV_DEFAULT"
_Z31compute_row_offsets_fast_kernelPKjPiii:
.text._Z31compute_row_offsets_fast_kernelPKjPiii:
[----:B------:R-:W-:Y:S01]  /*0000*/  LDC R1, c[0x0][0x37c] ;  /* 0x0000df00ff017b82 */ /* 0x000fe20000000800 */
[----:B------:R-:W0:Y:S01]  /*0010*/  S2R R0, SR_CTAID.X ;  /* 0x0000000000007919 */ /* 0x000e220000002500 */
[----:B------:R-:W0:Y:S02]  /*0020*/  LDCU UR4, c[0x0][0x390] ;  /* 0x00007200ff0477ac */ /* 0x000e240008000800 */
[----:B0-----:R-:W-:-:S13]  /*0030*/  ISETP.GT.AND P0, PT, R0, UR4, PT ;  /* 0x0000000400007c0c */ /* 0x001fda000bf04270 */
[----:B------:R-:W-:Y:S05]  /*0040*/  @P0 EXIT ;  /* 0x000000000000094d */ /* 0x000fea0003800000 */
[----:B------:R-:W0:Y:S01]  /*0050*/  LDCU UR4, c[0x0][0x394] ;  /* 0x00007280ff0477ac */ /* 0x000e220008000800 */
[----:B------:R-:W1:Y:S01]  /*0060*/  S2R R2, SR_TID.X ;  /* 0x0000000000027919 */ /* 0x000e620000002100 */
[----:B------:R-:W-:Y:S01]  /*0070*/  BSSY.RECONVERGENT B0, `(.L_x_13) ;  /* 0x0000055000007945 */ /* 0x000fe20003800200 */
[----:B------:R-:W-:Y:S01]  /*0080*/  IMAD.MOV.U32 R14, RZ, RZ, RZ ;  /* 0x000000ffff0e7224 */ /* 0x000fe200078e00ff */
[----:B------:R-:W2:Y:S01]  /*0090*/  LDCU.64 UR8, c[0x0][0x358] ;  /* 0x00006b00ff0877ac */ /* 0x000ea20008000a00 */
[----:B0-----:R-:W-:-:S04]  /*00a0*/  UIADD3 UR4, UPT, UPT, UR4, 0x1f, URZ ;  /* 0x0000001f04047890 */ /* 0x001fc8000fffe0ff */
[----:B------:R-:W-:-:S04]  /*00b0*/  USHF.R.S32.HI UR5, URZ, 0x1f, UR4 ;  /* 0x0000001fff057899 */ /* 0x000fc80008011404 */
[----:B------:R-:W-:-:S04]  /*00c0*/  ULEA.HI UR5, UR5, UR4, URZ, 0x5 ;  /* 0x0000000405057291 */ /* 0x000fc8000f8f28ff */
[----:B------:R-:W-:-:S06]  /*00d0*/  USHF.R.S32.HI UR5, URZ, 0x5, UR5 ;  /* 0x00000005ff057899 */ /* 0x000fcc0008011405 */
[----:B-1----:R-:W-:-:S13]  /*00e0*/  ISETP.GE.AND P0, PT, R2, UR5, PT ;  /* 0x0000000502007c0c */ /* 0x002fda000bf06270 */
[----:B--2---:R-:W-:Y:S05]  /*00f0*/  @P0 BRA `(.L_x_14) ;  /* 0x0000000400300947 */ /* 0x004fea0003800000 */
[----:B------:R-:W0:Y:S01]  /*0100*/  LDC R3, c[0x0][0x360] ;  /* 0x0000d800ff037b82 */ /* 0x000e220000000800 */
[----:B------:R-:W-:Y:S01]  /*0110*/  BSSY.RECONVERGENT B1, `(.L_x_15) ;  /* 0x000003e000017945 */ /* 0x000fe20003800200 */
[----:B------:R-:W-:Y:S01]  /*0120*/  IMAD R17, R0, UR5, RZ ;  /* 0x0000000500117c24 */ /* 0x000fe2000f8e02ff */
[----:B------:R-:W-:Y:S01]  /*0130*/  MOV R16, R2 ;  /* 0x0000000200107202 */ /* 0x000fe20000000f00 */
[----:B------:R-:W-:Y:S01]  /*0140*/  IMAD.MOV.U32 R14, RZ, RZ, RZ ;  /* 0x000000ffff0e7224 */ /* 0x000fe200078e00ff */
[----:B0-----:R-:W0:Y:S01]  /*0150*/  I2F.U32.RP R9, R3 ;  /* 0x0000000300097306 */ /* 0x001e220000209000 */
[----:B------:R-:W-:Y:S01]  /*0160*/  IMAD.IADD R6, R2, 0x1, R3 ;  /* 0x0000000102067824 */ /* 0x000fe200078e0203 */
[----:B------:R-:W-:-:S04]  /*0170*/  ISETP.NE.U32.AND P2, PT, R3, RZ, PT ;  /* 0x000000ff0300720c */ /* 0x000fc80003f45070 */
[C---:B------:R-:W-:Y:S02]  /*0180*/  ISETP.GE.U32.AND P0, PT, R6.reuse, UR5, PT ;  /* 0x0000000506007c0c */ /* 0x040fe4000bf06070 */
[----:B------:R-:W-:Y:S01]  /*0190*/  VIMNMX.U32 R7, PT, PT, R6, UR5, !PT ;  /* 0x0000000506077c48 */ /* 0x000fe2000ffe0000 */
[----:B0-----:R-:W0:Y:S02]  /*01a0*/  MUFU.RCP R9, R9 ;  /* 0x0000000900097308 */ /* 0x001e240000001000 */
[----:B0-----:R-:W-:-:S06]  /*01b0*/  VIADD R4, R9, 0xffffffe ;  /* 0x0ffffffe09047836 */ /* 0x001fcc0000000000 */
[----:B------:R0:W1:Y:S02]  /*01c0*/  F2I.FTZ.U32.TRUNC.NTZ R5, R4 ;  /* 0x0000000400057305 */ /* 0x000064000021f000 */
[----:B0-----:R-:W-:Y:S02]  /*01d0*/  HFMA2 R4, -RZ, RZ, 0, 0 ;  /* 0x00000000ff047431 */ /* 0x001fe400000001ff */
[----:B-1----:R-:W-:-:S04]  /*01e0*/  IMAD.MOV R8, RZ, RZ, -R5 ;  /* 0x000000ffff087224 */ /* 0x002fc800078e0a05 */
[----:B------:R-:W-:Y:S01]  /*01f0*/  IMAD R11, R8, R3, RZ ;  /* 0x00000003080b7224 */ /* 0x000fe200078e02ff */
[----:B------:R-:W-:-:S03]  /*0200*/  SEL R8, RZ, 0x1, P0 ;  /* 0x00000001ff087807 */ /* 0x000fc60000000000 */
[----:B------:R-:W-:Y:S01]  /*0210*/  IMAD.HI.U32 R5, R5, R11, R4 ;  /* 0x0000000b05057227 */ /* 0x000fe200078e0004 */
[----:B------:R-:W-:-:S05]  /*0220*/  IADD3 R6, PT, PT, R7, -R6, -R8 ;  /* 0x8000000607067210 */ /* 0x000fca0007ffe808 */
[----:B------:R-:W-:-:S04]  /*0230*/  IMAD.HI.U32 R5, R5, R6, RZ ;  /* 0x0000000605057227 */ /* 0x000fc800078e00ff */
[----:B------:R-:W-:-:S04]  /*0240*/  IMAD.MOV R4, RZ, RZ, -R5 ;  /* 0x000000ffff047224 */ /* 0x000fc800078e0a05 */
[----:B------:R-:W-:-:S05]  /*0250*/  IMAD R6, R3, R4, R6 ;  /* 0x0000000403067224 */ /* 0x000fca00078e0206 */
[----:B------:R-:W-:-:S13]  /*0260*/  ISETP.GE.U32.AND P0, PT, R6, R3, PT ;  /* 0x000000030600720c */ /* 0x000fda0003f06070 */
[----:B------:R-:W-:Y:S02]  /*0270*/  @P0 IMAD.IADD R6, R6, 0x1, -R3 ;  /* 0x0000000106060824 */ /* 0x000fe400078e0a03 */
[----:B------:R-:W-:-:S03]  /*0280*/  @P0 VIADD R5, R5, 0x1 ;  /* 0x0000000105050836 */ /* 0x000fc60000000000 */
[----:B------:R-:W-:-:S13]  /*0290*/  ISETP.GE.U32.AND P1, PT, R6, R3, PT ;  /* 0x000000030600720c */ /* 0x000fda0003f26070 */
[----:B------:R-:W-:Y:S02]  /*02a0*/  @P1 IADD3 R5, PT, PT, R5, 0x1, RZ ;  /* 0x0000000105051810 */ /* 0x000fe40007ffe0ff */
[----:B------:R-:W-:-:S05]  /*02b0*/  @!P2 LOP3.LUT R5, RZ, R3, RZ, 0x33, !PT ;  /* 0x00000003ff05a212 */ /* 0x000fca00078e33ff */
[----:B------:R-:W-:-:S04]  /*02c0*/  IMAD.IADD R5, R8, 0x1, R5 ;  /* 0x0000000108057824 */ /* 0x000fc800078e0205 */
[C---:B------:R-:W-:Y:S01]  /*02d0*/  VIADD R6, R5.reuse, 0x1 ;  /* 0x0000000105067836 */ /* 0x040fe20000000000 */
[----:B------:R-:W-:-:S04]  /*02e0*/  ISETP.GE.U32.AND P1, PT, R5, 0x3, PT ;  /* 0x000000030500780c */ /* 0x000fc80003f26070 */
[----:B------:R-:W-:-:S04]  /*02f0*/  LOP3.LUT R15, R6, 0x3, RZ, 0xc0, !PT ;  /* 0x00000003060f7812 */ /* 0x000fc800078ec0ff */
[----:B------:R-:W-:-:S05]  /*0300*/  ISETP.NE.AND P0, PT, R15, RZ, PT ;  /* 0x000000ff0f00720c */ /* 0x000fca0003f05270 */
[----:B------:R-:W-:Y:S08]  /*0310*/  @!P1 BRA `(.L_x_16) ;  /* 0x0000000000749947 */ /* 0x000ff00003800000 */
[----:B------:R-:W0:Y:S01]  /*0320*/  LDC.64 R4, c[0x0][0x380] ;  /* 0x0000e000ff047b82 */ /* 0x000e220000000a00 */
[----:B------:R-:W-:Y:S01]  /*0330*/  LOP3.LUT R6, R6, 0xfffffffc, RZ, 0xc0, !PT ;  /* 0xfffffffc06067812 */ /* 0x000fe200078ec0ff */
[----:B------:R-:W-:Y:S01]  /*0340*/  IMAD.SHL.U32 R21, R3, 0x4, RZ ;  /* 0x0000000403157824 */ /* 0x000fe200078e00ff */
[----:B------:R-:W-:Y:S01]  /*0350*/  MOV R16, R2 ;  /* 0x0000000200107202 */ /* 0x000fe20000000f00 */
[----:B------:R-:W-:Y:S02]  /*0360*/  IMAD.IADD R19, R17, 0x1, R2 ;  /* 0x0000000111137824 */ /* 0x000fe400078e0202 */
[----:B------:R-:W-:Y:S02]  /*0370*/  IMAD.MOV.U32 R14, RZ, RZ, RZ ;  /* 0x000000ffff0e7224 */ /* 0x000fe400078e00ff */
[----:B------:R-:W-:-:S07]  /*0380*/  IMAD.MOV R18, RZ, RZ, -R6 ;  /* 0x000000ffff127224 */ /* 0x000fce00078e0a06 */
.L_x_17:
[----:B0-----:R-:W-:-:S03]  /*0390*/  IMAD.WIDE R6, R19, 0x4, R4 ;  /* 0x0000000413067825 */ /* 0x001fc600078e0204 */
[----:B------:R-:W-:-:S03]  /*03a0*/  IADD3 R8, P1, PT, R21, R6, RZ ;  /* 0x0000000615087210 */ /* 0x000fc60007f3e0ff */
[----:B------:R-:W2:Y:S02]  /*03b0*/  LDG.E.CONSTANT R6, desc[UR8][R6.64] ;  /* 0x0000000806067981 */ /* 0x000ea4000c1e9900 */
[----:B------:R-:W-:Y:S01]  /*03c0*/  IMAD.X R9, RZ, RZ, R7, P1 ;  /* 0x000000ffff097224 */ /* 0x000fe200008e0607 */
[----:B------:R-:W-:-:S04]  /*03d0*/  IADD3 R10, P1, PT, R21, R8, RZ ;  /* 0x00000008150a7210 */ /* 0x000fc80007f3e0ff */
[----:B------:R-:W3:Y:S01]  /*03e0*/  LDG.E.CONSTANT R8, desc[UR8][R8.64] ;  /* 0x0000000808087981 */ /* 0x000ee2000c1e9900 */
[----:B------:R-:W-:Y:S01]  /*03f0*/  IMAD.X R11, RZ, RZ, R9, P1 ;  /* 0x000000ffff0b7224 */ /* 0x000fe200008e0609 */
[----:B------:R-:W-:-:S04]  /*0400*/  IADD3 R12, P1, PT, R21, R10, RZ ;  /* 0x0000000a150c7210 */ /* 0x000fc80007f3e0ff */
[----:B------:R-:W-:Y:S01]  /*0410*/  IADD3.X R13, PT, PT, RZ, R11, RZ, P1, !PT ;  /* 0x0000000bff0d7210 */ /* 0x000fe20000ffe4ff */
[----:B------:R-:W4:Y:S04]  /*0420*/  LDG.E.CONSTANT R10, desc[UR8][R10.64] ;  /* 0x000000080a0a7981 */ /* 0x000f28000c1e9900 */
[----:B------:R-:W5:Y:S01]  /*0430*/  LDG.E.CONSTANT R12, desc[UR8][R12.64] ;  /* 0x000000080c0c7981 */ /* 0x000f62000c1e9900 */
[----:B------:R-:W-:-:S05]  /*0440*/  VIADD R18, R18, 0x4 ;  /* 0x0000000412127836 */ /* 0x000fca0000000000 */
[----:B------:R-:W-:Y:S01]  /*0450*/  ISETP.NE.AND P1, PT, R18, RZ, PT ;  /* 0x000000ff1200720c */ /* 0x000fe20003f25270 */
[C---:B------:R-:W-:Y:S02]  /*0460*/  IMAD.IADD R16, R21.reuse, 0x1, R16 ;  /* 0x0000000115107824 */ /* 0x040fe400078e0210 */
[----:B------:R-:W-:Y:S01]  /*0470*/  IMAD.IADD R19, R21, 0x1, R19 ;  /* 0x0000000115137824 */ /* 0x000fe200078e0213 */
[----:B--2---:R-:W-:Y:S08]  /*0480*/  POPC R23, R6 ;  /* 0x0000000600177309 */ /* 0x004ff00000000000 */
[----:B---3--:R-:W0:Y:S08]  /*0490*/  POPC R20, R8 ;  /* 0x0000000800147309 */ /* 0x008e300000000000 */
[----:B----4-:R-:W-:Y:S08]  /*04a0*/  POPC R25, R10 ;  /* 0x0000000a00197309 */ /* 0x010ff00000000000 */
[----:B-----5:R-:W1:Y:S01]  /*04b0*/  POPC R22, R12 ;  /* 0x0000000c00167309 */ /* 0x020e620000000000 */
[----:B0-----:R-:W-:-:S04]  /*04c0*/  IADD3 R14, PT, PT, R20, R23, R14 ;  /* 0x00000017140e7210 */ /* 0x001fc80007ffe00e */
[----:B-1----:R-:W-:Y:S01]  /*04d0*/  IADD3 R14, PT, PT, R22, R25, R14 ;  /* 0x00000019160e7210 */ /* 0x002fe20007ffe00e */
[----:B------:R-:W-:Y:S06]  /*04e0*/  @P1 BRA `(.L_x_17) ;  /* 0xfffffffc00a81947 */ /* 0x000fec000383ffff */
.L_x_16:
[----:B------:R-:W-:Y:S05]  /*04f0*/  BSYNC.RECONVERGENT B1 ;  /* 0x0000000000017941 */ /* 0x000fea0003800200 */
.L_x_15:
[----:B------:R-:W-:Y:S05]  /*0500*/  @!P0 BRA `(.L_x_14) ;  /* 0x00000000002c8947 */ /* 0x000fea0003800000 */
[----:B------:R-:W0:Y:S01]  /*0510*/  LDC.64 R6, c[0x0][0x380] ;  /* 0x0000e000ff067b82 */ /* 0x000e220000000a00 */
[----:B------:R-:W-:Y:S01]  /*0520*/  IADD3 R17, PT, PT, R17, R16, RZ ;  /* 0x0000001011117210 */ /* 0x000fe20007ffe0ff */
[----:B------:R-:W-:-:S07]  /*0530*/  IMAD.MOV R15, RZ, RZ, -R15 ;  /* 0x000000ffff0f7224 */ /* 0x000fce00078e0a0f */
.L_x_18:
[----:B0-----:R-:W-:-:S06]  /*0540*/  IMAD.WIDE R4, R17, 0x4, R6 ;  /* 0x0000000411047825 */ /* 0x001fcc00078e0206 */
[----:B------:R-:W2:Y:S01]  /*0550*/  LDG.E.CONSTANT R4, desc[UR8][R4.64] ;  /* 0x0000000804047981 */ /* 0x000ea2000c1e9900 */
[----:B------:R-:W-:Y:S02]  /*0560*/  VIADD R15, R15, 0x1 ;  /* 0x000000010f0f7836 */ /* 0x000fe40000000000 */
[----:B------:R-:W-:-:S03]  /*0570*/  IMAD.IADD R17, R3, 0x1, R17 ;  /* 0x0000000103117824 */ /* 0x000fc600078e0211 */
[----:B------:R-:W-:Y:S01]  /*0580*/  ISETP.NE.AND P0, PT, R15, RZ, PT ;  /* 0x000000ff0f00720c */ /* 0x000fe20003f05270 */
[----:B--2---:R-:W0:Y:S02]  /*0590*/  POPC R9, R4 ;  /* 0x0000000400097309 */ /* 0x004e240000000000 */
[----:B0-----:R-:W-:-:S10]  /*05a0*/  IADD3 R14, PT, PT, R9, R14, RZ ;  /* 0x0000000e090e7210 */ /* 0x001fd40007ffe0ff */
[----:B------:R-:W-:Y:S05]  /*05b0*/  @P0 BRA `(.L_x_18) ;  /* 0xfffffffc00e00947 */ /* 0x000fea000383ffff */
.L_x_14:
[----:B------:R-:W-:Y:S05]  /*05c0*/  BSYNC.RECONVERGENT B0 ;  /* 0x0000000000007941 */ /* 0x000fea0003800200 */
.L_x_13:
[----:B------:R-:W0:Y:S01]  /*05d0*/  SHFL.DOWN PT, R3, R14, 0x10, 0x1f ;  /* 0x0a001f000e037f89 */ /* 0x000e2200000e0000 */
[----:B------:R-:W-:Y:S01]  /*05e0*/  LOP3.LUT P0, RZ, R2, 0x1f, RZ, 0xc0, !PT ;  /* 0x0000001f02ff7812 */ /* 0x000fe2000780c0ff */
[----:B------:R-:W1:-:S12]  /*05f0*/  LDCU UR6, c[0x0][0x360] ;  /* 0x00006c00ff0677ac */ /* 0x000e580008000800 */
[----:B------:R-:W2:Y:S01]  /*0600*/  @!P0 S2R R9, SR_CgaCtaId ;  /* 0x0000000000098919 */ /* 0x000ea20000008800 */
[----:B------:R-:W-:Y:S01]  /*0610*/  @!P0 MOV R8, 0x400 ;  /* 0x0000040000088802 */ /* 0x000fe20000000f00 */
[----:B-1----:R-:W-:Y:S01]  /*0620*/  USHF.R.U32.HI UR4, URZ, 0x5, UR6 ;  /* 0x00000005ff047899 */ /* 0x002fe20008011606 */
[----:B0-----:R-:W-:-:S05]  /*0630*/  IMAD.IADD R3, R3, 0x1, R14 ;  /* 0x0000000103037824 */ /* 0x001fca00078e020e */
[----:B------:R-:W-:Y:S01]  /*0640*/  ISETP.GE.U32.AND P1, PT, R2, UR4, PT ;  /* 0x0000000402007c0c */ /* 0x000fe2000bf26070 */
[----:B------:R-:W0:Y:S02]  /*0650*/  SHFL.DOWN PT, R4, R3, 0x8, 0x1f ;  /* 0x09001f0003047f89 */ /* 0x000e2400000e0000 */
[----:B0-----:R-:W-:Y:S01]  /*0660*/  IMAD.IADD R4, R3, 0x1, R4 ;  /* 0x0000000103047824 */ /* 0x001fe200078e0204 */
[----:B--2---:R-:W-:-:S04]  /*0670*/  @!P0 LEA R3, R9, R8, 0x18 ;  /* 0x0000000809038211 */ /* 0x004fc800078ec0ff */
[----:B------:R-:W0:Y:S01]  /*0680*/  SHFL.DOWN PT, R5, R4, 0x4, 0x1f ;  /* 0x08801f0004057f89 */ /* 0x000e2200000e0000 */
[----:B------:R-:W-:Y:S01]  /*0690*/  @!P0 LEA.HI R3, R2, R3, RZ, 0x1d ;  /* 0x0000000302038211 */ /* 0x000fe200078fe8ff */
[----:B0-----:R-:W-:-:S05]  /*06a0*/  IMAD.IADD R5, R4, 0x1, R5 ;  /* 0x0000000104057824 */ /* 0x001fca00078e0205 */
[----:B------:R-:W0:Y:S02]  /*06b0*/  SHFL.DOWN PT, R6, R5, 0x2, 0x1f ;  /* 0x08401f0005067f89 */ /* 0x000e2400000e0000 */
[----:B0-----:R-:W-:-:S05]  /*06c0*/  IADD3 R6, PT, PT, R5, R6, RZ ;  /* 0x0000000605067210 */ /* 0x001fca0007ffe0ff */
[----:B------:R-:W0:Y:S02]  /*06d0*/  SHFL.DOWN PT, R7, R6, 0x1, 0x1f ;  /* 0x08201f0006077f89 */ /* 0x000e2400000e0000 */
[----:B0-----:R-:W-:-:S05]  /*06e0*/  IMAD.IADD R4, R6, 0x1, R7 ;  /* 0x0000000106047824 */ /* 0x001fca00078e0207 */
[----:B------:R0:W-:Y:S01]  /*06f0*/  @!P0 STS [R3], R4 ;  /* 0x0000000403008388 */ /* 0x0001e20000000800 */
[----:B------:R-:W-:Y:S06]  /*0700*/  BAR.SYNC.DEFER_BLOCKING 0x0 ;  /* 0x0000000000007b1d */ /* 0x000fec0000010000 */
[----:B------:R-:W-:Y:S05]  /*0710*/  @P1 EXIT ;  /* 0x000000000000194d */ /* 0x000fea0003800000 */
[----:B------:R-:W1:Y:S01]  /*0720*/  S2UR UR5, SR_CgaCtaId ;  /* 0x00000000000579c3 */ /* 0x000e620000008800 */
[----:B------:R-:W-:Y:S01]  /*0730*/  UMOV UR4, 0x400 ;  /* 0x0000040000047882 */ /* 0x000fe20000000000 */
[----:B------:R-:W-:Y:S01]  /*0740*/  ISETP.NE.AND P1, PT, R2, RZ, PT ;  /* 0x000000ff0200720c */ /* 0x000fe20003f25270 */
[----:B------:R-:W-:Y:S02]  /*0750*/  UISETP.GE.U32.AND UP0, UPT, UR6, 0x40, UPT ;  /* 0x000000400600788c */ /* 0x000fe4000bf06070 */
[----:B-1----:R-:W-:-:S06]  /*0760*/  ULEA UR4, UR5, UR4, 0x18 ;  /* 0x0000000405047291 */ /* 0x002fcc000f8ec0ff */
[----:B------:R-:W-:-:S05]  /*0770*/  LEA R2, R2, UR4, 0x2 ;  /* 0x0000000402027c11 */ /* 0x000fca000f8e10ff */
[----:B------:R1:W2:Y:S01]  /*0780*/  LDS R5, [R2] ;  /* 0x0000000002057984 */ /* 0x0002a20000000800 */
[----:B------:R-:W-:Y:S05]  /*0790*/  BRA.U !UP0, `(.L_x_19) ;  /* 0x0000000108207547 */ /* 0x000fea000b800000 */
[----:B------:R-:W-:-:S06]  /*07a0*/  USHF.R.U32.HI UR4, URZ, 0x6, UR6 ;  /* 0x00000006ff047899 */ /* 0x000fcc0008011606 */
[----:B-1----:R-:W-:-:S07]  /*07b0*/  IMAD.U32 R2, RZ, RZ, UR4 ;  /* 0x00000004ff027e24 */ /* 0x002fce000f8e00ff */
.L_x_20:
[----:B0-2---:R0:W1:Y:S01]  /*07c0*/  SHFL.DOWN PT, R4, R5, R2, 0x1f ;  /* 0x08001f0205047589 */ /* 0x00506200000e0000 */
[----:B------:R-:W-:Y:S02]  /*07d0*/  ISETP.GT.U32.AND P0, PT, R2, 0x1, PT ;  /* 0x000000010200780c */ /* 0x000fe40003f04070 */
[----:B------:R-:W-:-:S05]  /*07e0*/  SHF.R.U32.HI R3, RZ, 0x1, R2 ;  /* 0x00000001ff037819 */ /* 0x000fca0000011602 */
[----:B0-----:R-:W-:Y:S01]  /*07f0*/  IMAD.MOV.U32 R2, RZ, RZ, R3 ;  /* 0x000000ffff027224 */ /* 0x001fe200078e0003 */
[----:B-1----:R-:W-:-:S05]  /*0800*/  IADD3 R5, PT, PT, R4, R5, RZ ;  /* 0x0000000504057210 */ /* 0x002fca0007ffe0ff */
[----:B------:R-:W-:Y:S05]  /*0810*/  @P0 BRA `(.L_x_20) ;  /* 0xfffffffc00e80947 */ /* 0x000fea000383ffff */
.L_x_19:
[----:B------:R-:W-:Y:S05]  /*0820*/  @P1 EXIT ;  /* 0x000000000000194d */ /* 0x000fea0003800000 */
[----:B01----:R-:W0:Y:S02]  /*0830*/  LDC.64 R2, c[0x0][0x388] ;  /* 0x0000e200ff027b82 */ /* 0x003e240000000a00 */
[----:B0-----:R-:W-:-:S05]  /*0840*/  IMAD.WIDE.U32 R2, R0, 0x4, R2 ;  /* 0x0000000400027825 */ /* 0x001fca00078e0002 */
[----:B--2---:R-:W-:Y:S01]  /*0850*/  STG.E desc[UR8][R2.64+0x4], R5 ;  /* 0x0000040502007986 */ /* 0x004fe2000c101908 */
[----:B------:R-:W-:Y:S05]  /*0860*/  EXIT ;  /* 0x000000000000794d */ /* 0x000fea0003800000 */
.L_x_21:
        /* <DEDUP_REMOVED lines=9> */
.L_x_85:


//--------------------- .text._Z26compute_row_offsets_kernelPKhPiii --------------------------
	.section	.text._Z26compute_row_offsets_kernelPKhPiii,"ax",@progbits
	.align	128
        .global         _Z26compute_row_offsets_kernelPKhPiii
        .type           _Z26compute_row_offsets_kernelPKhPiii,@function
        .size           _Z26compute_row_offsets_kernelPKhPiii,(.L_x_86 - _Z26compute_row_offsets_kernelPKhPiii)
        .other          _Z26compute_row_offsets_kernelPKhPiii,@"STO_CUDA_ENTRY STV_DEFAULT"
_Z26compute_row_offsets_kernelPKhPiii:
.text._Z26compute_row_offsets_kernelPKhPiii:
[----:B------:R-:W-:Y:S01]  /*0000*/  LDC R1, c[0x0][0x37c] ;  /* 0x0000df00ff017b82 */ /* 0x000fe20000000800 */
[----:B------:R-:W0:Y:S07]  /*0010*/  S2R R3, SR_TID.X ;  /* 0x0000000000037919 */ /* 0x000e2e0000002100 */
[----:B------:R-:W0:Y:S01]  /*0020*/  S2UR UR4, SR_CTAID.X ;  /* 0x00000000000479c3 */ /* 0x000e220000002500 */
[----:B------:R-:W1:Y:S07]  /*0030*/  LDCU UR5, c[0x0][0x390] ;  /* 0x00007200ff0577ac */ /* 0x000e6e0008000800 */
[----:B------:R-:W0:Y:S02]  /*0040*/  LDC R0, c[0x0][0x360] ;  /* 0x0000d800ff007b82 */ /* 0x000e240000000800 */
[----:B0-----:R-:W-:-:S05]  /*0050*/  IMAD R0, R0, UR4, R3 ;  /* 0x0000000400007c24 */ /* 0x001fca000f8e0203 */
[----:B-1----:R-:W-:-:S13]  /*0060*/  ISETP.GT.AND P0, PT, R0, UR5, PT ;  /* 0x0000000500007c0c */ /* 0x002fda000bf04270 */
[----:B------:R-:W-:Y:S05]  /*0070*/  @P0 EXIT ;  /* 0x000000000000094d */ /* 0x000fea0003800000 */
[----:B------:R-:W-:Y:S01]  /*0080*/  ISETP.NE.AND P0, PT, R0, RZ, PT ;  /* 0x000000ff0000720c */ /* 0x000fe20003f05270 */
[----:B------:R-:W0:Y:S01]  /*0090*/  LDCU.64 UR8, c[0x0][0x358] ;  /* 0x00006b00ff0877ac */ /* 0x000e220008000a00 */
[----:B------:R-:W1:Y:S11]  /*00a0*/  LDCU.64 UR12, c[0x0][0x380] ;  /* 0x00007000ff0c77ac */ /* 0x000e760008000a00 */
[----:B------:R-:W-:Y:S05]  /*00b0*/  @!P0 BRA `(.L_x_22) ;  /* 0x0000001000d48947 */ /* 0x000fea0003800000 */
[----:B------:R-:W2:Y:S01]  /*00c0*/  LDC R3, c[0x0][0x394] ;  /* 0x0000e500ff037b82 */ /* 0x000ea20000000800 */
[----:B------:R-:W-:Y:S01]  /*00d0*/  BSSY.RECONVERGENT B0, `(.L_x_23) ;  /* 0x000012f000007945 */ /* 0x000fe20003800200 */
[----:B------:R-:W-:Y:S01]  /*00e0*/  IMAD.MOV.U32 R19, RZ, RZ, RZ ;  /* 0x000000ffff137224 */ /* 0x000fe200078e00ff */
[----:B--2---:R-:W-:-:S04]  /*00f0*/  VIMNMX R2, PT, PT, R0, R3, PT ;  /* 0x0000000300027248 */ /* 0x004fc80003fe0100 */
[----:B------:R-:W-:-:S13]  /*0100*/  ISETP.GE.AND P0, PT, R2, 0x1, PT ;  /* 0x000000010200780c */ /* 0x000fda0003f06270 */
[----:B------:R-:W-:Y:S05]  /*0110*/  @!P0 BRA `(.L_x_24) ;  /* 0x0000001000a88947 */ /* 0x000fea0003800000 */
[----:B------:R-:W-:Y:S01]  /*0120*/  LOP3.LUT R3, R3, 0x3, RZ, 0xc0, !PT ;  /* 0x0000000303037812 */ /* 0x000fe200078ec0ff */
[----:B------:R-:W-:Y:S01]  /*0130*/  IMAD.MOV.U32 R5, RZ, RZ, RZ ;  /* 0x000000ffff057224 */ /* 0x000fe200078e00ff */
[----:B------:R-:W-:Y:S01]  /*0140*/  PRMT R4, RZ, 0x7610, R4 ;  /* 0x00007610ff047816 */ /* 0x000fe20000000004 */
[----:B------:R-:W-:-:S07]  /*0150*/  IMAD.MOV.U32 R19, RZ, RZ, RZ ;  /* 0x000000ffff137224 */ /* 0x000fce00078e00ff */
.L_x_30:
[----:B------:R-:W2:Y:S01]  /*0160*/  LDCU UR4, c[0x0][0x394] ;  /* 0x00007280ff0477ac */ /* 0x000ea20008000800 */
[----:B------:R-:W-:Y:S01]  /*0170*/  IMAD.MOV.U32 R7, RZ, RZ, RZ ;  /* 0x000000ffff077224 */ /* 0x000fe200078e00ff */
[----:B--2---:R-:W-:Y:S02]  /*0180*/  UISETP.GE.U32.AND UP0, UPT, UR4, 0x10, UPT ;  /* 0x000000100400788c */ /* 0x004fe4000bf06070 */
[----:B------:R-:W-:-:S07]  /*0190*/  IMAD R6, R5, UR4, RZ ;  /* 0x0000000405067c24 */ /* 0x000fce000f8e02ff */
[----:B------:R-:W-:Y:S05]  /*01a0*/  BRA.U !UP0, `(.L_x_25) ;  /* 0x0000000908507547 */ /* 0x000fea000b800000 */
[----:B------:R-:W2:Y:S01]  /*01b0*/  LDCU.U16 UR5, c[0x0][0x394] ;  /* 0x00007280ff0577ac */ /* 0x000ea20008000400 */
[C---:B------:R-:W-:Y:S01]  /*01c0*/  VIADD R2, R6.reuse, 0x1 ;  /* 0x0000000106027836 */ /* 0x040fe20000000000 */
[C---:B------:R-:W-:Y:S01]  /*01d0*/  SHF.R.U64 R10, R6.reuse, 0x3, RZ ;  /* 0x00000003060a7819 */ /* 0x040fe200000012ff */
[C---:B------:R-:W-:Y:S01]  /*01e0*/  VIADD R7, R6.reuse, 0x2 ;  /* 0x0000000206077836 */ /* 0x040fe20000000000 */
[----:B------:R-:W3:Y:S01]  /*01f0*/  LDCU.64 UR10, c[0x0][0x380] ;  /* 0x00007000ff0a77ac */ /* 0x000ee20008000a00 */
[----:B------:R-:W-:Y:S01]  /*0200*/  VIADD R8, R6, 0x3 ;  /* 0x0000000306087836 */ /* 0x000fe20000000000 */
[----:B------:R-:W-:Y:S01]  /*0210*/  SHF.R.U64 R2, R2, 0x3, RZ ;  /* 0x0000000302027819 */ /* 0x000fe200000012ff */
[----:B------:R-:W-:Y:S01]  /*0220*/  ULOP3.LUT UR4, UR4, 0x7ffffff0, URZ, 0xc0, !UPT ;  /* 0x7ffffff004047892 */ /* 0x000fe2000f8ec0ff */
[----:B------:R-:W-:Y:S02]  /*0230*/  SHF.R.U64 R7, R7, 0x3, RZ ;  /* 0x0000000307077819 */ /* 0x000fe400000012ff */
[----:B------:R-:W-:-:S02]  /*0240*/  SHF.R.U64 R14, R8, 0x3, RZ ;  /* 0x00000003080e7819 */ /* 0x000fc400000012ff */
[----:B------:R-:W-:Y:S01]  /*0250*/  PRMT R11, R4, 0x9910, RZ ;  /* 0x00009910040b7816 */ /* 0x000fe200000000ff */
[----:B--2---:R-:W-:Y:S02]  /*0260*/  UPRMT UR6, UR5, 0x9910, URZ ;  /* 0x0000991005067896 */ /* 0x004fe400080000ff */
[----:B------:R-:W-:Y:S01]  /*0270*/  UIADD3 UR5, UPT, UPT, -UR4, URZ, URZ ;  /* 0x000000ff04057290 */ /* 0x000fe2000fffe1ff */
[----:B---3--:R-:W-:Y:S02]  /*0280*/  IADD3 R10, P3, PT, R10, UR10, RZ ;  /* 0x0000000a0a0a7c10 */ /* 0x008fe4000ff7e0ff */
[----:B------:R-:W-:Y:S02]  /*0290*/  IADD3 R24, P0, PT, R2, UR10, RZ ;  /* 0x0000000a02187c10 */ /* 0x000fe4000ff1e0ff */
[----:B------:R-:W-:Y:S01]  /*02a0*/  UMOV UR4, UR6 ;  /* 0x0000000600047c82 */ /* 0x000fe20008000000 */
[----:B------:R-:W-:Y:S01]  /*02b0*/  IADD3 R8, P1, PT, R7, UR10, RZ ;  /* 0x0000000a07087c10 */ /* 0x000fe2000ff3e0ff */
[----:B------:R-:W-:Y:S01]  /*02c0*/  IMAD.X R23, RZ, RZ, UR11, P3 ;  /* 0x0000000bff177e24 */ /* 0x000fe200098e06ff */
[----:B------:R-:W-:Y:S01]  /*02d0*/  IADD3 R14, P2, PT, R14, UR10, RZ ;  /* 0x0000000a0e0e7c10 */ /* 0x000fe2000ff5e0ff */
[----:B------:R-:W-:-:S02]  /*02e0*/  IMAD.X R25, RZ, RZ, UR11, P0 ;  /* 0x0000000bff197e24 */ /* 0x000fc400080e06ff */
[----:B------:R-:W-:Y:S02]  /*02f0*/  IMAD.X R13, RZ, RZ, UR11, P1 ;  /* 0x0000000bff0d7e24 */ /* 0x000fe400088e06ff */
[----:B------:R-:W-:Y:S02]  /*0300*/  IMAD.X R15, RZ, RZ, UR11, P2 ;  /* 0x0000000bff0f7e24 */ /* 0x000fe400090e06ff */
[----:B------:R-:W-:Y:S02]  /*0310*/  VIADD R2, R6, 0x7 ;  /* 0x0000000706027836 */ /* 0x000fe40000000000 */
[----:B------:R-:W-:Y:S02]  /*0320*/  IMAD.U32 R7, RZ, RZ, UR5 ;  /* 0x00000005ff077e24 */ /* 0x000fe4000f8e00ff */
[----:B------:R-:W-:-:S07]  /*0330*/  IMAD R11, R11, UR4, RZ ;  /* 0x000000040b0b7c24 */ /* 0x000fce000f8e02ff */
.L_x_26:
[----:B------:R-:W-:Y:S01]  /*0340*/  IMAD.MOV.U32 R22, RZ, RZ, R10 ;  /* 0x000000ffff167224 */ /* 0x000fe200078e000a */
[----:B0-----:R-:W2:Y:S04]  /*0350*/  LDG.E.U8.CONSTANT R21, desc[UR8][R24.64] ;  /* 0x0000000818157981 */ /* 0x001ea8000c1e9100 */
[----:B------:R-:W3:Y:S01]  /*0360*/  LDG.E.U8.CONSTANT R9, desc[UR8][R22.64] ;  /* 0x0000000816097981 */ /* 0x000ee2000c1e9100 */
[----:B------:R-:W-:Y:S02]  /*0370*/  IMAD.MOV.U32 R12, RZ, RZ, R8 ;  /* 0x000000ffff0c7224 */ /* 0x000fe400078e0008 */
[C---:B------:R-:W-:Y:S02]  /*0380*/  VIADD R26, R2.reuse, 0xfffffffd ;  /* 0xfffffffd021a7836 */ /* 0x040fe40000000000 */
[----:B------:R-:W-:-:S02]  /*0390*/  VIADD R16, R2, 0xfffffffe ;  /* 0xfffffffe02107836 */ /* 0x000fc40000000000 */
[----:B------:R-:W4:Y:S04]  /*03a0*/  LDG.E.U8.CONSTANT R12, desc[UR8][R12.64] ;  /* 0x000000080c0c7981 */ /* 0x000f28000c1e9100 */
[----:B------:R-:W5:Y:S01]  /*03b0*/  LDG.E.U8.CONSTANT R22, desc[UR8][R14.64] ;  /* 0x000000080e167981 */ /* 0x000f62000c1e9100 */
[----:B-1----:R-:W-:Y:S02]  /*03c0*/  LEA.HI R26, P0, R26, UR12, RZ, 0x1d ;  /* 0x0000000c1a1a7c11 */ /* 0x002fe4000f81e8ff */
[----:B------:R-:W-:-:S03]  /*03d0*/  LEA.HI R16, P1, R16, UR12, RZ, 0x1d ;  /* 0x0000000c10107c11 */ /* 0x000fc6000f83e8ff */
[----:B------:R-:W-:Y:S02]  /*03e0*/  IMAD.X R27, RZ, RZ, UR13, P0 ;  /* 0x0000000dff1b7e24 */ /* 0x000fe400080e06ff */
[----:B------:R-:W-:-:S04]  /*03f0*/  IMAD.X R17, RZ, RZ, UR13, P1 ;  /* 0x0000000dff117e24 */ /* 0x000fc800088e06ff */
[----:B------:R0:W4:Y:S04]  /*0400*/  LDG.E.U8.CONSTANT R27, desc[UR8][R26.64] ;  /* 0x000000081a1b7981 */ /* 0x000128000c1e9100 */
[----:B------:R-:W4:Y:S01]  /*0410*/  LDG.E.U8.CONSTANT R17, desc[UR8][R16.64] ;  /* 0x0000000810117981 */ /* 0x000f22000c1e9100 */
[C---:B------:R-:W-:Y:S01]  /*0420*/  VIADD R18, R11.reuse, 0x1 ;  /* 0x000000010b127836 */ /* 0x040fe20000000000 */
[----:B------:R-:W-:-:S04]  /*0430*/  LOP3.LUT R20, R11, 0x7, RZ, 0xc0, !PT ;  /* 0x000000070b147812 */ /* 0x000fc800078ec0ff */
[----:B------:R-:W-:Y:S01]  /*0440*/  LOP3.LUT R18, R18, 0x7, RZ, 0xc0, !PT ;  /* 0x0000000712127812 */ /* 0x000fe200078ec0ff */
[----:B0-----:R-:W-:-:S05]  /*0450*/  VIADD R26, R11, 0x5 ;  /* 0x000000050b1a7836 */ /* 0x001fca0000000000 */
[----:B------:R-:W-:Y:S02]  /*0460*/  LOP3.LUT R26, R26, 0x7, RZ, 0xc0, !PT ;  /* 0x000000071a1a7812 */ /* 0x000fe400078ec0ff */
[----:B--2---:R-:W-:Y:S02]  /*0470*/  SHF.R.U32.HI R21, RZ, R18, R21 ;  /* 0x00000012ff157219 */ /* 0x004fe40000011615 */
[----:B---3--:R-:W-:-:S04]  /*0480*/  SHF.R.U32.HI R9, RZ, R20, R9 ;  /* 0x00000014ff097219 */ /* 0x008fc80000011609 */
[----:B------:R-:W-:Y:S02]  /*0490*/  LOP3.LUT R28, R9, 0x1, RZ, 0xc0, !PT ;  /* 0x00000001091c7812 */ /* 0x000fe400078ec0ff */
[----:B------:R-:W-:Y:S01]  /*04a0*/  LOP3.LUT R9, R21, 0x1, RZ, 0xc0, !PT ;  /* 0x0000000115097812 */ /* 0x000fe200078ec0ff */
[----:B------:R-:W-:-:S03]  /*04b0*/  VIADD R21, R11, 0x3 ;  /* 0x000000030b157836 */ /* 0x000fc60000000000 */
[----:B------:R-:W-:Y:S01]  /*04c0*/  IADD3 R9, PT, PT, R9, R28, R19 ;  /* 0x0000001c09097210 */ /* 0x000fe20007ffe013 */
[----:B------:R-:W-:Y:S01]  /*04d0*/  VIADD R19, R11, 0x2 ;  /* 0x000000020b137836 */ /* 0x000fe20000000000 */
[----:B------:R-:W-:-:S04]  /*04e0*/  LOP3.LUT R21, R21, 0x7, RZ, 0xc0, !PT ;  /* 0x0000000715157812 */ /* 0x000fc800078ec0ff */
[----:B------:R-:W-:Y:S02]  /*04f0*/  LOP3.LUT R19, R19, 0x7, RZ, 0xc0, !PT ;  /* 0x0000000713137812 */ /* 0x000fe400078ec0ff */
[----:B-----5:R-:W-:Y:S02]  /*0500*/  SHF.R.U32.HI R22, RZ, R21, R22 ;  /* 0x00000015ff167219 */ /* 0x020fe40000011616 */
[----:B----4-:R-:W-:Y:S02]  /*0510*/  SHF.R.U32.HI R12, RZ, R19, R12 ;  /* 0x00000013ff0c7219 */ /* 0x010fe4000001160c */
[----:B------:R-:W-:Y:S02]  /*0520*/  LOP3.LUT R22, R22, 0x1, RZ, 0xc0, !PT ;  /* 0x0000000116167812 */ /* 0x000fe400078ec0ff */
[----:B------:R-:W-:-:S04]  /*0530*/  LOP3.LUT R12, R12, 0x1, RZ, 0xc0, !PT ;  /* 0x000000010c0c7812 */ /* 0x000fc800078ec0ff */
[----:B------:R-:W-:Y:S02]  /*0540*/  IADD3 R9, PT, PT, R22, R12, R9 ;  /* 0x0000000c16097210 */ /* 0x000fe40007ffe009 */
[----:B------:R-:W-:Y:S01]  /*0550*/  LOP3.LUT R12, R11, 0x4, RZ, 0x3c, !PT ;  /* 0x000000040b0c7812 */ /* 0x000fe200078e3cff */
[----:B------:R-:W-:-:S03]  /*0560*/  VIADD R28, R2, 0xffffffff ;  /* 0xffffffff021c7836 */ /* 0x000fc60000000000 */
[----:B------:R-:W-:Y:S02]  /*0570*/  LOP3.LUT R12, R12, 0x7, RZ, 0xc0, !PT ;  /* 0x000000070c0c7812 */ /* 0x000fe400078ec0ff */
[----:B------:R-:W-:Y:S02]  /*0580*/  SHF.R.U32.HI R17, RZ, R26, R17 ;  /* 0x0000001aff117219 */ /* 0x000fe40000011611 */
[----:B------:R-:W-:Y:S02]  /*0590*/  SHF.R.U32.HI R27, RZ, R12, R27 ;  /* 0x0000000cff1b7219 */ /* 0x000fe4000001161b */
[----:B------:R-:W-:Y:S02]  /*05a0*/  LEA.HI R28, P0, R28, UR12, RZ, 0x1d ;  /* 0x0000000c1c1c7c11 */ /* 0x000fe4000f81e8ff */
[----:B------:R-:W-:Y:S02]  /*05b0*/  LOP3.LUT R16, R27, 0x1, RZ, 0xc0, !PT ;  /* 0x000000011b107812 */ /* 0x000fe400078ec0ff */
[----:B------:R-:W-:Y:S01]  /*05c0*/  LOP3.LUT R17, R17, 0x1, RZ, 0xc0, !PT ;  /* 0x0000000111117812 */ /* 0x000fe200078ec0ff */
[----:B------:R-:W-:-:S03]  /*05d0*/  IMAD.X R29, RZ, RZ, UR13, P0 ;  /* 0x0000000dff1d7e24 */ /* 0x000fc600080e06ff */
[----:B------:R-:W-:Y:S02]  /*05e0*/  IADD3 R27, PT, PT, R17, R16, R9 ;  /* 0x00000010111b7210 */ /* 0x000fe40007ffe009 */
[----:B------:R-:W-:Y:S01]  /*05f0*/  LEA.HI R16, P0, R2, UR12, RZ, 0x1d ;  /* 0x0000000c02107c11 */ /* 0x000fe2000f81e8ff */
[----:B------:R-:W2:Y:S04]  /*0600*/  LDG.E.U8.CONSTANT R28, desc[UR8][R28.64] ;  /* 0x000000081c1c7981 */ /* 0x000ea8000c1e9100 */
[----:B------:R-:W-:-:S06]  /*0610*/  IMAD.X R17, RZ, RZ, UR13, P0 ;  /* 0x0000000dff117e24 */ /* 0x000fcc00080e06ff */
[----:B------:R0:W3:Y:S01]  /*0620*/  LDG.E.U8.CONSTANT R17, desc[UR8][R16.64] ;  /* 0x0000000810117981 */ /* 0x0000e2000c1e9100 */
[C---:B------:R-:W-:Y:S02]  /*0630*/  VIADD R22, R11.reuse, 0xffffffff ;  /* 0xffffffff0b167836 */ /* 0x040fe40000000000 */
[----:B------:R-:W-:-:S03]  /*0640*/  VIADD R9, R11, 0x6 ;  /* 0x000000060b097836 */ /* 0x000fc60000000000 */
[----:B------:R-:W-:Y:S02]  /*0650*/  LOP3.LUT R22, R22, 0x7, RZ, 0xc0, !PT ;  /* 0x0000000716167812 */ /* 0x000fe400078ec0ff */
[----:B------:R-:W-:Y:S01]  /*0660*/  LOP3.LUT R9, R9, 0x7, RZ, 0xc0, !PT ;  /* 0x0000000709097812 */ /* 0x000fe200078ec0ff */
[----:B0-----:R-:W-:-:S03]  /*0670*/  VIADD R16, R2, 0x2 ;  /* 0x0000000202107836 */ /* 0x001fc60000000000 */
[----:B--2---:R-:W-:-:S04]  /*0680*/  SHF.R.U32.HI R28, RZ, R9, R28 ;  /* 0x00000009ff1c7219 */ /* 0x004fc8000001161c */
[----:B------:R-:W-:Y:S02]  /*0690*/  LOP3.LUT R28, R28, 0x1, RZ, 0xc0, !PT ;  /* 0x000000011c1c7812 */ /* 0x000fe400078ec0ff */
[----:B---3--:R-:W-:-:S04]  /*06a0*/  SHF.R.U32.HI R17, RZ, R22, R17 ;  /* 0x00000016ff117219 */ /* 0x008fc80000011611 */
[----:B------:R-:W-:-:S04]  /*06b0*/  LOP3.LUT R17, R17, 0x1, RZ, 0xc0, !PT ;  /* 0x0000000111117812 */ /* 0x000fc800078ec0ff */
[----:B------:R-:W-:Y:S01]  /*06c0*/  IADD3 R27, PT, PT, R17, R28, R27 ;  /* 0x0000001c111b7210 */ /* 0x000fe20007ffe01b */
[----:B------:R-:W-:-:S05]  /*06d0*/  VIADD R28, R2, 0x1 ;  /* 0x00000001021c7836 */ /* 0x000fca0000000000 */
[----:B------:R-:W-:-:S05]  /*06e0*/  LEA.HI R28, P0, R28, UR12, RZ, 0x1d ;  /* 0x0000000c1c1c7c11 */ /* 0x000fca000f81e8ff */
[----:B------:R-:W-:Y:S01]  /*06f0*/  IMAD.X R29, RZ, RZ, UR13, P0 ;  /* 0x0000000dff1d7e24 */ /* 0x000fe200080e06ff */
[----:B------:R-:W-:-:S05]  /*0700*/  LEA.HI R16, P0, R16, UR12, RZ, 0x1d ;  /* 0x0000000c10107c11 */ /* 0x000fca000f81e8ff */
[----:B------:R-:W-:Y:S01]  /*0710*/  IMAD.X R17, RZ, RZ, UR13, P0 ;  /* 0x0000000dff117e24 */ /* 0x000fe200080e06ff */
[----:B------:R-:W2:Y:S05]  /*0720*/  LDG.E.U8.CONSTANT R29, desc[UR8][R28.64] ;  /* 0x000000081c1d7981 */ /* 0x000eaa000c1e9100 */
[----:B------:R-:W3:Y:S01]  /*0730*/  LDG.E.U8.CONSTANT R17, desc[UR8][R16.64] ;  /* 0x0000000810117981 */ /* 0x000ee2000c1e9100 */
[----:B--2---:R-:W-:Y:S02]  /*0740*/  SHF.R.U32.HI R20, RZ, R20, R29 ;  /* 0x00000014ff147219 */ /* 0x004fe4000001161d */
[----:B---3--:R-:W-:Y:S02]  /*0750*/  SHF.R.U32.HI R18, RZ, R18, R17 ;  /* 0x00000012ff127219 */ /* 0x008fe40000011611 */
[----:B------:R-:W-:-:S02]  /*0760*/  LOP3.LUT R20, R20, 0x1, RZ, 0xc0, !PT ;  /* 0x0000000114147812 */ /* 0x000fc400078ec0ff */
[----:B------:R-:W-:-:S04]  /*0770*/  LOP3.LUT R18, R18, 0x1, RZ, 0xc0, !PT ;  /* 0x0000000112127812 */ /* 0x000fc800078ec0ff */
[----:B------:R-:W-:Y:S01]  /*0780*/  IADD3 R27, PT, PT, R18, R20, R27 ;  /* 0x00000014121b7210 */ /* 0x000fe20007ffe01b */
[----:B------:R-:W-:-:S05]  /*0790*/  VIADD R18, R2, 0x3 ;  /* 0x0000000302127836 */ /* 0x000fca0000000000 */
[----:B------:R-:W-:-:S05]  /*07a0*/  LEA.HI R28, P0, R18, UR12, RZ, 0x1d ;  /* 0x0000000c121c7c11 */ /* 0x000fca000f81e8ff */
[----:B------:R-:W-:-:S05]  /*07b0*/  IMAD.X R29, RZ, RZ, UR13, P0 ;  /* 0x0000000dff1d7e24 */ /* 0x000fca00080e06ff */
[----:B------:R-:W2:Y:S01]  /*07c0*/  LDG.E.U8.CONSTANT R28, desc[UR8][R28.64] ;  /* 0x000000081c1c7981 */ /* 0x000ea2000c1e9100 */
[----:B------:R-:W-:-:S05]  /*07d0*/  VIADD R18, R2, 0x4 ;  /* 0x0000000402127836 */ /* 0x000fca0000000000 */
[----:B------:R-:W-:-:S05]  /*07e0*/  LEA.HI R16, P0, R18, UR12, RZ, 0x1d ;  /* 0x0000000c12107c11 */ /* 0x000fca000f81e8ff */
[----:B------:R-:W-:Y:S02]  /*07f0*/  IMAD.X R17, RZ, RZ, UR13, P0 ;  /* 0x0000000dff117e24 */ /* 0x000fe400080e06ff */
[----:B------:R-:W-:-:S03]  /*0800*/  VIADD R18, R2, 0x5 ;  /* 0x0000000502127836 */ /* 0x000fc60000000000 */
[----:B------:R-:W3:Y:S02]  /*0810*/  LDG.E.U8.CONSTANT R16, desc[UR8][R16.64] ;  /* 0x0000000810107981 */ /* 0x000ee4000c1e9100 */
[----:B------:R-:W-:Y:S02]  /*0820*/  LEA.HI R18, P0, R18, UR12, RZ, 0x1d ;  /* 0x0000000c12127c11 */ /* 0x000fe4000f81e8ff */
[----:B--2---:R-:W-:-:S03]  /*0830*/  SHF.R.U32.HI R28, RZ, R19, R28 ;  /* 0x00000013ff1c7219 */ /* 0x004fc6000001161c */
[----:B------:R-:W-:-:S06]  /*0840*/  IMAD.X R19, RZ, RZ, UR13, P0 ;  /* 0x0000000dff137e24 */ /* 0x000fcc00080e06ff */
[----:B------:R0:W2:Y:S01]  /*0850*/  LDG.E.U8.CONSTANT R19, desc[UR8][R18.64] ;  /* 0x0000000812137981 */ /* 0x0000a2000c1e9100 */
[----:B------:R-:W-:-:S05]  /*0860*/  VIADD R20, R2, 0x6 ;  /* 0x0000000602147836 */ /* 0x000fca0000000000 */
[----:B------:R-:W-:Y:S02]  /*0870*/  LEA.HI R20, P0, R20, UR12, RZ, 0x1d ;  /* 0x0000000c14147c11 */ /* 0x000fe4000f81e8ff */
[----:B---3--:R-:W-:Y:S01]  /*0880*/  SHF.R.U32.HI R29, RZ, R21, R16 ;  /* 0x00000015ff1d7219 */ /* 0x008fe20000011610 */
[C---:B------:R-:W-:Y:S02]  /*0890*/  VIADD R16, R2.reuse, 0x8 ;  /* 0x0000000802107836 */ /* 0x040fe40000000000 */
[----:B------:R-:W-:Y:S02]  /*08a0*/  IMAD.X R21, RZ, RZ, UR13, P0 ;  /* 0x0000000dff157e24 */ /* 0x000fe400080e06ff */
[----:B0-----:R-:W-:Y:S01]  /*08b0*/  VIADD R18, R2, 0x7 ;  /* 0x0000000702127836 */ /* 0x001fe20000000000 */
[----:B------:R-:W-:-:S03]  /*08c0*/  LEA.HI R16, P0, R16, UR12, RZ, 0x1d ;  /* 0x0000000c10107c11 */ /* 0x000fc6000f81e8ff */
[----:B------:R-:W3:Y:S02]  /*08d0*/  LDG.E.U8.CONSTANT R21, desc[UR8][R20.64] ;  /* 0x0000000814157981 */ /* 0x000ee4000c1e9100 */
[----:B------:R-:W-:Y:S01]  /*08e0*/  IMAD.X R17, RZ, RZ, UR13, P0 ;  /* 0x0000000dff117e24 */ /* 0x000fe200080e06ff */
[----:B------:R-:W-:-:S05]  /*08f0*/  LEA.HI R18, P0, R18, UR12, RZ, 0x1d ;  /* 0x0000000c12127c11 */ /* 0x000fca000f81e8ff */
[----:B------:R-:W4:Y:S01]  /*0900*/  LDG.E.U8.CONSTANT R17, desc[UR8][R16.64] ;  /* 0x0000000810117981 */ /* 0x000f22000c1e9100 */
[----:B--2---:R-:W-:Y:S01]  /*0910*/  SHF.R.U32.HI R12, RZ, R12, R19 ;  /* 0x0000000cff0c7219 */ /* 0x004fe20000011613 */
[----:B------:R-:W-:-:S05]  /*0920*/  IMAD.X R19, RZ, RZ, UR13, P0 ;  /* 0x0000000dff137e24 */ /* 0x000fca00080e06ff */
[----:B------:R-:W2:Y:S01]  /*0930*/  LDG.E.U8.CONSTANT R18, desc[UR8][R18.64] ;  /* 0x0000000812127981 */ /* 0x000ea2000c1e9100 */
[----:B------:R-:W-:Y:S01]  /*0940*/  VIADD R7, R7, 0x10 ;  /* 0x0000001007077836 */ /* 0x000fe20000000000 */
[----:B------:R-:W-:-:S04]  /*0950*/  LOP3.LUT R28, R28, 0x1, RZ, 0xc0, !PT ;  /* 0x000000011c1c7812 */ /* 0x000fc800078ec0ff */
[----:B------:R-:W-:Y:S02]  /*0960*/  ISETP.NE.AND P0, PT, R7, RZ, PT ;  /* 0x000000ff0700720c */ /* 0x000fe40003f05270 */
[----:B------:R-:W-:Y:S02]  /*0970*/  LOP3.LUT R29, R29, 0x1, RZ, 0xc0, !PT ;  /* 0x000000011d1d7812 */ /* 0x000fe400078ec0ff */
[----:B---3--:R-:W-:Y:S02]  /*0980*/  SHF.R.U32.HI R26, RZ, R26, R21 ;  /* 0x0000001aff1a7219 */ /* 0x008fe40000011615 */
[----:B------:R-:W-:Y:S02]  /*0990*/  IADD3 R27, PT, PT, R29, R28, R27 ;  /* 0x0000001c1d1b7210 */ /* 0x000fe40007ffe01b */
[----:B------:R-:W-:Y:S02]  /*09a0*/  LOP3.LUT R12, R12, 0x1, RZ, 0xc0, !PT ;  /* 0x000000010c0c7812 */ /* 0x000fe400078ec0ff */
[----:B------:R-:W-:-:S02]  /*09b0*/  LOP3.LUT R26, R26, 0x1, RZ, 0xc0, !PT ;  /* 0x000000011a1a7812 */ /* 0x000fc400078ec0ff */
[----:B----4-:R-:W-:Y:S02]  /*09c0*/  SHF.R.U32.HI R17, RZ, R22, R17 ;  /* 0x00000016ff117219 */ /* 0x010fe40000011611 */
[----:B------:R-:W-:Y:S02]  /*09d0*/  IADD3 R24, P1, PT, R24, 0x2, RZ ;  /* 0x0000000218187810 */ /* 0x000fe40007f3e0ff */
[----:B------:R-:W-:Y:S02]  /*09e0*/  IADD3 R8, P2, PT, R8, 0x2, RZ ;  /* 0x0000000208087810 */ /* 0x000fe40007f5e0ff */
[----:B------:R-:W-:Y:S02]  /*09f0*/  IADD3 R14, P3, PT, R14, 0x2, RZ ;  /* 0x000000020e0e7810 */ /* 0x000fe40007f7e0ff */
[----:B------:R-:W-:Y:S02]  /*0a00*/  IADD3 R10, P4, PT, R10, 0x2, RZ ;  /* 0x000000020a0a7810 */ /* 0x000fe40007f9e0ff */
[----:B------:R-:W-:-:S02]  /*0a10*/  IADD3 R12, PT, PT, R26, R12, R27 ;  /* 0x0000000c1a0c7210 */ /* 0x000fc40007ffe01b */
[----:B------:R-:W-:Y:S01]  /*0a20*/  LOP3.LUT R17, R17, 0x1, RZ, 0xc0, !PT ;  /* 0x0000000111117812 */ /* 0x000fe200078ec0ff */
[----:B------:R-:W-:Y:S02]  /*0a30*/  VIADD R2, R2, 0x10 ;  /* 0x0000001002027836 */ /* 0x000fe40000000000 */
[----:B------:R-:W-:Y:S02]  /*0a40*/  IMAD.X R25, RZ, RZ, R25, P1 ;  /* 0x000000ffff197224 */ /* 0x000fe400008e0619 */
[----:B------:R-:W-:Y:S02]  /*0a50*/  IMAD.X R13, RZ, RZ, R13, P2 ;  /* 0x000000ffff0d7224 */ /* 0x000fe400010e060d */
[----:B------:R-:W-:Y:S02]  /*0a60*/  IMAD.X R15, RZ, RZ, R15, P3 ;  /* 0x000000ffff0f7224 */ /* 0x000fe400018e060f */
[----:B------:R-:W-:Y:S01]  /*0a70*/  IMAD.X R23, RZ, RZ, R23, P4 ;  /* 0x000000ffff177224 */ /* 0x000fe200020e0617 */
[----:B--2---:R-:W-:-:S04]  /*0a80*/  SHF.R.U32.HI R9, RZ, R9, R18 ;  /* 0x00000009ff097219 */ /* 0x004fc80000011612 */
[----:B------:R-:W-:-:S04]  /*0a90*/  LOP3.LUT R9, R9, 0x1, RZ, 0xc0, !PT ;  /* 0x0000000109097812 */ /* 0x000fc800078ec0ff */
[----:B------:R-:W-:Y:S01]  /*0aa0*/  IADD3 R19, PT, PT, R17, R9, R12 ;  /* 0x0000000911137210 */ /* 0x000fe20007ffe00c */
[----:B------:R-:W-:Y:S06]  /*0ab0*/  @P0 BRA `(.L_x_26) ;  /* 0xfffffff800200947 */ /* 0x000fec000383ffff */
[----:B------:R-:W0:Y:S02]  /*0ac0*/  LDCU UR4, c[0x0][0x394] ;  /* 0x00007280ff0477ac */ /* 0x000e240008000800 */
[----:B0-----:R-:W-:-:S06]  /*0ad0*/  ULOP3.LUT UR4, UR4, 0x7ffffff0, URZ, 0xc0, !UPT ;  /* 0x7ffffff004047892 */ /* 0x001fcc000f8ec0ff */
[----:B------:R-:W-:-:S07]  /*0ae0*/  IMAD.U32 R7, RZ, RZ, UR4 ;  /* 0x00000004ff077e24 */ /* 0x000fce000f8e00ff */
.L_x_25:
[----:B------:R-:W2:Y:S02]  /*0af0*/  LDCU UR4, c[0x0][0x394] ;  /* 0x00007280ff0477ac */ /* 0x000ea40008000800 */
[----:B--2---:R-:W-:-:S04]  /*0b00*/  ULOP3.LUT UR5, UR4, 0xf, URZ, 0xc0, !UPT ;  /* 0x0000000f04057892 */ /* 0x004fc8000f8ec0ff */
[----:B------:R-:W-:-:S09]  /*0b10*/  UISETP.NE.AND UP0, UPT, UR5, URZ, UPT ;  /* 0x000000ff0500728c */ /* 0x000fd2000bf05270 */
[----:B------:R-:W-:Y:S05]  /*0b20*/  BRA.U !UP0, `(.L_x_27) ;  /* 0x0000000908147547 */ /* 0x000fea000b800000 */
[----:B------:R-:W-:Y:S02]  /*0b30*/  ULOP3.LUT UR6, UR4, 0x7, URZ, 0xc0, !UPT ;  /* 0x0000000704067892 */ /* 0x000fe4000f8ec0ff */
[----:B------:R-:W-:Y:S02]  /*0b40*/  UIADD3 UR4, UPT, UPT, UR5, -0x1, URZ ;  /* 0xffffffff05047890 */ /* 0x000fe4000fffe0ff */
[----:B------:R-:W-:Y:S02]  /*0b50*/  UISETP.NE.AND UP1, UPT, UR6, URZ, UPT ;  /* 0x000000ff0600728c */ /* 0x000fe4000bf25270 */
[----:B------:R-:W-:-:S09]  /*0b60*/  UISETP.GE.U32.AND UP0, UPT, UR4, 0x7, UPT ;  /* 0x000000070400788c */ /* 0x000fd2000bf06070 */
[----:B------:R-:W-:Y:S05]  /*0b70*/  BRA.U !UP0, `(.L_x_28) ;  /* 0x0000000108f87547 */ /* 0x000fea000b800000 */
[----:B------:R-:W2:Y:S01]  /*0b80*/  LDCU.64 UR4, c[0x0][0x380] ;  /* 0x00007000ff0477ac */ /* 0x000ea20008000a00 */
[----:B------:R-:W-:-:S04]  /*0b90*/  IMAD.IADD R18, R6, 0x1, R7 ;  /* 0x0000000106127824 */ /* 0x000fc800078e0207 */
[C---:B------:R-:W-:Y:S02]  /*0ba0*/  VIADD R23, R18.reuse, 0x1 ;  /* 0x0000000112177836 */ /* 0x040fe40000000000 */
[C---:B------:R-:W-:Y:S02]  /*0bb0*/  VIADD R25, R18.reuse, 0x2 ;  /* 0x0000000212197836 */ /* 0x040fe40000000000 */
[C---:B------:R-:W-:Y:S01]  /*0bc0*/  VIADD R24, R18.reuse, 0x3 ;  /* 0x0000000312187836 */ /* 0x040fe20000000000 */
[----:B--2---:R-:W-:Y:S02]  /*0bd0*/  LEA.HI R20, P0, R18, UR4, RZ, 0x1d ;  /* 0x0000000412147c11 */ /* 0x004fe4000f81e8ff */
[----:B------:R-:W-:-:S03]  /*0be0*/  LEA.HI R12, P1, R25, UR4, RZ, 0x1d ;  /* 0x00000004190c7c11 */ /* 0x000fc6000f83e8ff */
[----:B------:R-:W-:Y:S01]  /*0bf0*/  IMAD.X R21, RZ, RZ, UR5, P0 ;  /* 0x00000005ff157e24 */ /* 0x000fe200080e06ff */
[----:B------:R-:W-:Y:S01]  /*0c00*/  LEA.HI R16, P0, R23, UR4, RZ, 0x1d ;  /* 0x0000000417107c11 */ /* 0x000fe2000f81e8ff */
[----:B------:R-:W-:Y:S02]  /*0c10*/  IMAD.X R13, RZ, RZ, UR5, P1 ;  /* 0x00000005ff0d7e24 */ /* 0x000fe400088e06ff */
[----:B------:R-:W-:Y:S01]  /*0c20*/  VIADD R2, R18, 0x4 ;  /* 0x0000000412027836 */ /* 0x000fe20000000000 */
[----:B0-----:R-:W2:Y:S01]  /*0c30*/  LDG.E.U8.CONSTANT R22, desc[UR8][R20.64] ;  /* 0x0000000814167981 */ /* 0x001ea2000c1e9100 */
[----:B------:R-:W-:Y:S01]  /*0c40*/  IMAD.X R17, RZ, RZ, UR5, P0 ;  /* 0x00000005ff117e24 */ /* 0x000fe200080e06ff */
[----:B------:R-:W-:Y:S01]  /*0c50*/  LEA.HI R8, P0, R24, UR4, RZ, 0x1d ;  /* 0x0000000418087c11 */ /* 0x000fe2000f81e8ff */
[----:B------:R-:W-:Y:S01]  /*0c60*/  VIADD R26, R18, 0x5 ;  /* 0x00000005121a7836 */ /* 0x000fe20000000000 */
[----:B------:R-:W3:Y:S03]  /*0c70*/  LDG.E.U8.CONSTANT R12, desc[UR8][R12.64] ;  /* 0x000000080c0c7981 */ /* 0x000ee6000c1e9100 */
[----:B------:R-:W-:Y:S01]  /*0c80*/  IMAD.X R9, RZ, RZ, UR5, P0 ;  /* 0x00000005ff097e24 */ /* 0x000fe200080e06ff */
[----:B------:R0:W4:Y:S01]  /*0c90*/  LDG.E.U8.CONSTANT R27, desc[UR8][R16.64] ;  /* 0x00000008101b7981 */ /* 0x000122000c1e9100 */
[----:B------:R-:W-:Y:S01]  /*0ca0*/  LEA.HI R14, P1, R2, UR4, RZ, 0x1d ;  /* 0x00000004020e7c11 */ /* 0x000fe2000f83e8ff */
[----:B------:R-:W-:Y:S01]  /*0cb0*/  VIADD R28, R18, 0x6 ;  /* 0x00000006121c7836 */ /* 0x000fe20000000000 */
[----:B------:R-:W-:Y:S01]  /*0cc0*/  LEA.HI R10, P0, R26, UR4, RZ, 0x1d ;  /* 0x000000041a0a7c11 */ /* 0x000fe2000f81e8ff */
[----:B------:R5:W4:Y:S01]  /*0cd0*/  LDG.E.U8.CONSTANT R8, desc[UR8][R8.64] ;  /* 0x0000000808087981 */ /* 0x000b22000c1e9100 */
[----:B------:R-:W-:-:S02]  /*0ce0*/  VIADD R29, R18, 0x7 ;  /* 0x00000007121d7836 */ /* 0x000fc40000000000 */
[----:B------:R-:W-:Y:S02]  /*0cf0*/  IMAD.X R15, RZ, RZ, UR5, P1 ;  /* 0x00000005ff0f7e24 */ /* 0x000fe400088e06ff */
[----:B------:R-:W-:Y:S01]  /*0d00*/  IMAD.X R11, RZ, RZ, UR5, P0 ;  /* 0x00000005ff0b7e24 */ /* 0x000fe200080e06ff */
[----:B0-----:R-:W-:Y:S02]  /*0d10*/  LEA.HI R16, P0, R28, UR4, RZ, 0x1d ;  /* 0x000000041c107c11 */ /* 0x001fe4000f81e8ff */
[----:B------:R-:W-:Y:S01]  /*0d20*/  LEA.HI R20, P1, R29, UR4, RZ, 0x1d ;  /* 0x000000041d147c11 */ /* 0x000fe2000f83e8ff */
[----:B------:R-:W4:Y:S02]  /*0d30*/  LDG.E.U8.CONSTANT R14, desc[UR8][R14.64] ;  /* 0x000000080e0e7981 */ /* 0x000f24000c1e9100 */
[----:B------:R-:W-:Y:S02]  /*0d40*/  IMAD.X R17, RZ, RZ, UR5, P0 ;  /* 0x00000005ff117e24 */ /* 0x000fe400080e06ff */
[----:B------:R-:W-:Y:S01]  /*0d50*/  IMAD.X R21, RZ, RZ, UR5, P1 ;  /* 0x00000005ff157e24 */ /* 0x000fe200088e06ff */
[----:B------:R0:W4:Y:S04]  /*0d60*/  LDG.E.U8.CONSTANT R10, desc[UR8][R10.64] ;  /* 0x000000080a0a7981 */ /* 0x000128000c1e9100 */
[----:B------:R-:W4:Y:S04]  /*0d70*/  LDG.E.U8.CONSTANT R16, desc[UR8][R16.64] ;  /* 0x0000000810107981 */ /* 0x000f28000c1e9100 */
[----:B------:R-:W4:Y:S01]  /*0d80*/  LDG.E.U8.CONSTANT R20, desc[UR8][R20.64] ;  /* 0x0000000814147981 */ /* 0x000f22000c1e9100 */
[----:B-----5:R-:W-:-:S02]  /*0d90*/  LOP3.LUT R9, R18, 0x7, RZ, 0xc0, !PT ;  /* 0x0000000712097812 */ /* 0x020fc400078ec0ff */
[----:B------:R-:W-:Y:S02]  /*0da0*/  LOP3.LUT R18, R23, 0x7, RZ, 0xc0, !PT ;  /* 0x0000000717127812 */ /* 0x000fe400078ec0ff */
[----:B------:R-:W-:Y:S02]  /*0db0*/  LOP3.LUT R25, R25, 0x7, RZ, 0xc0, !PT ;  /* 0x0000000719197812 */ /* 0x000fe400078ec0ff */
[----:B------:R-:W-:Y:S02]  /*0dc0*/  LOP3.LUT R13, R24, 0x7, RZ, 0xc0, !PT ;  /* 0x00000007180d7812 */ /* 0x000fe400078ec0ff */
[----:B0-----:R-:W-:Y:S02]  /*0dd0*/  LOP3.LUT R11, R26, 0x7, RZ, 0xc0, !PT ;  /* 0x000000071a0b7812 */ /* 0x001fe400078ec0ff */
[----:B------:R-:W-:Y:S01]  /*0de0*/  LOP3.LUT R29, R29, 0x7, RZ, 0xc0, !PT ;  /* 0x000000071d1d7812 */ /* 0x000fe200078ec0ff */
[----:B------:R-:W-:Y:S01]  /*0df0*/  VIADD R7, R7, 0x8 ;  /* 0x0000000807077836 */ /* 0x000fe20000000000 */
[----:B--2---:R-:W-:-:S02]  /*0e00*/  SHF.R.U32.HI R9, RZ, R9, R22 ;  /* 0x00000009ff097219 */ /* 0x004fc40000011616 */
[----:B---3--:R-:W-:Y:S02]  /*0e10*/  SHF.R.U32.HI R12, RZ, R25, R12 ;  /* 0x00000019ff0c7219 */ /* 0x008fe4000001160c */
[----:B----4-:R-:W-:Y:S02]  /*0e20*/  SHF.R.U32.HI R27, RZ, R18, R27 ;  /* 0x00000012ff1b7219 */ /* 0x010fe4000001161b */
[----:B------:R-:W-:Y:S02]  /*0e30*/  LOP3.LUT R18, R9, 0x1, RZ, 0xc0, !PT ;  /* 0x0000000109127812 */ /* 0x000fe400078ec0ff */
[----:B------:R-:W-:Y:S02]  /*0e40*/  LOP3.LUT R27, R27, 0x1, RZ, 0xc0, !PT ;  /* 0x000000011b1b7812 */ /* 0x000fe400078ec0ff */
[----:B------:R-:W-:Y:S02]  /*0e50*/  SHF.R.U32.HI R8, RZ, R13, R8 ;  /* 0x0000000dff087219 */ /* 0x000fe40000011608 */
[----:B------:R-:W-:-:S02]  /*0e60*/  IADD3 R18, PT, PT, R27, R18, R19 ;  /* 0x000000121b127210 */ /* 0x000fc40007ffe013 */
[----:B------:R-:W-:Y:S02]  /*0e70*/  LOP3.LUT R9, R12, 0x1, RZ, 0xc0, !PT ;  /* 0x000000010c097812 */ /* 0x000fe400078ec0ff */
[----:B------:R-:W-:-:S04]  /*0e80*/  LOP3.LUT R8, R8, 0x1, RZ, 0xc0, !PT ;  /* 0x0000000108087812 */ /* 0x000fc800078ec0ff */
[----:B------:R-:W-:Y:S02]  /*0e90*/  IADD3 R8, PT, PT, R8, R9, R18 ;  /* 0x0000000908087210 */ /* 0x000fe40007ffe012 */
[----:B------:R-:W-:Y:S02]  /*0ea0*/  LOP3.LUT R9, R2, 0x7, RZ, 0xc0, !PT ;  /* 0x0000000702097812 */ /* 0x000fe400078ec0ff */
[----:B------:R-:W-:Y:S02]  /*0eb0*/  LOP3.LUT R13, R28, 0x7, RZ, 0xc0, !PT ;  /* 0x000000071c0d7812 */ /* 0x000fe400078ec0ff */
[----:B------:R-:W-:Y:S02]  /*0ec0*/  SHF.R.U32.HI R9, RZ, R9, R14 ;  /* 0x00000009ff097219 */ /* 0x000fe4000001160e */
[----:B------:R-:W-:Y:S02]  /*0ed0*/  SHF.R.U32.HI R10, RZ, R11, R10 ;  /* 0x0000000bff0a7219 */ /* 0x000fe4000001160a */
[----:B------:R-:W-:-:S02]  /*0ee0*/  SHF.R.U32.HI R13, RZ, R13, R16 ;  /* 0x0000000dff0d7219 */ /* 0x000fc40000011610 */
[----:B------:R-:W-:Y:S02]  /*0ef0*/  SHF.R.U32.HI R20, RZ, R29, R20 ;  /* 0x0000001dff147219 */ /* 0x000fe40000011614 */
[----:B------:R-:W-:Y:S02]  /*0f00*/  LOP3.LUT R9, R9, 0x1, RZ, 0xc0, !PT ;  /* 0x0000000109097812 */ /* 0x000fe400078ec0ff */
[----:B------:R-:W-:Y:S02]  /*0f10*/  LOP3.LUT R10, R10, 0x1, RZ, 0xc0, !PT ;  /* 0x000000010a0a7812 */ /* 0x000fe400078ec0ff */
[----:B------:R-:W-:Y:S02]  /*0f20*/  LOP3.LUT R13, R13, 0x1, RZ, 0xc0, !PT ;  /* 0x000000010d0d7812 */ /* 0x000fe400078ec0ff */
[----:B------:R-:W-:Y:S02]  /*0f30*/  LOP3.LUT R20, R20, 0x1, RZ, 0xc0, !PT ;  /* 0x0000000114147812 */ /* 0x000fe400078ec0ff */
[----:B------:R-:W-:-:S04]  /*0f40*/  IADD3 R8, PT, PT, R10, R9, R8 ;  /* 0x000000090a087210 */ /* 0x000fc80007ffe008 */
[----:B------:R-:W-:-:S07]  /*0f50*/  IADD3 R19, PT, PT, R20, R13, R8 ;  /* 0x0000000d14137210 */ /* 0x000fce0007ffe008 */
.L_x_28:
[----:B------:R-:W-:Y:S05]  /*0f60*/  BRA.U !UP1, `(.L_x_27) ;  /* 0x0000000509047547 */ /* 0x000fea000b800000 */
[----:B------:R-:W-:Y:S01]  /*0f70*/  UIADD3 UR4, UPT, UPT, UR6, -0x1, URZ ;  /* 0xffffffff06047890 */ /* 0x000fe2000fffe0ff */
[----:B------:R-:W-:-:S03]  /*0f80*/  ISETP.NE.AND P0, PT, R3, RZ, PT ;  /* 0x000000ff0300720c */ /* 0x000fc60003f05270 */
        /* <DEDUP_REMOVED lines=8> */
[----:B------:R-:W-:Y:S02]  /*1010*/  LEA.HI R8, P3, R18, UR4, RZ, 0x1d ;  /* 0x0000000412087c11 */ /* 0x000fe4000f87e8ff */
[----:B------:R-:W-:Y:S01]  /*1020*/  LEA.HI R10, P2, R17, UR4, RZ, 0x1d ;  /* 0x00000004110a7c11 */ /* 0x000fe2000f85e8ff */
[----:B------:R-:W-:Y:S01]  /*1030*/  IMAD.X R15, RZ, RZ, UR5, P1 ;  /* 0x00000005ff0f7e24 */ /* 0x000fe200088e06ff */
[----:B------:R-:W-:Y:S01]  /*1040*/  LEA.HI R12, P1, R16, UR4, RZ, 0x1d ;  /* 0x00000004100c7c11 */ /* 0x000fe2000f83e8ff */
[----:B------:R-:W-:-:S02]  /*1050*/  IMAD.X R9, RZ, RZ, UR5, P3 ;  /* 0x00000005ff097e24 */ /* 0x000fc400098e06ff */
[----:B------:R-:W-:Y:S02]  /*1060*/  IMAD.X R11, RZ, RZ, UR5, P2 ;  /* 0x00000005ff0b7e24 */ /* 0x000fe400090e06ff */
[----:B------:R-:W-:Y:S01]  /*1070*/  IMAD.X R13, RZ, RZ, UR5, P1 ;  /* 0x00000005ff0d7e24 */ /* 0x000fe200088e06ff */
[----:B0-----:R-:W2:Y:S04]  /*1080*/  LDG.E.U8.CONSTANT R15, desc[UR8][R14.64] ;  /* 0x000000080e0f7981 */ /* 0x001ea8000c1e9100 */
        /* <DEDUP_REMOVED lines=10> */
[----:B----4-:R-:W-:-:S02]  /*1130*/  SHF.R.U32.HI R16, RZ, R16, R13 ;  /* 0x00000010ff107219 */ /* 0x010fc4000001160d */
[----:B------:R-:W-:Y:S02]  /*1140*/  LOP3.LUT R2, R2, 0x1, RZ, 0xc0, !PT ;  /* 0x0000000102027812 */ /* 0x000fe400078ec0ff */
[----:B-----5:R-:W-:Y:S02]  /*1150*/  SHF.R.U32.HI R18, RZ, R18, R9 ;  /* 0x00000012ff127219 */ /* 0x020fe40000011609 */
[----:B------:R-:W-:Y:S02]  /*1160*/  LOP3.LUT R16, R16, 0x1, RZ, 0xc0, !PT ;  /* 0x0000000110107812 */ /* 0x000fe400078ec0ff */
[----:B------:R-:W-:Y:S02]  /*1170*/  LOP3.LUT R17, R17, 0x1, RZ, 0xc0, !PT ;  /* 0x0000000111117812 */ /* 0x000fe400078ec0ff */
[----:B------:R-:W-:Y:S02]  /*1180*/  LOP3.LUT R18, R18, 0x1, RZ, 0xc0, !PT ;  /* 0x0000000112127812 */ /* 0x000fe400078ec0ff */
[----:B------:R-:W-:-:S04]  /*1190*/  IADD3 R2, PT, PT, R16, R2, R19 ;  /* 0x0000000210027210 */ /* 0x000fc80007ffe013 */
[----:B------:R-:W-:-:S07]  /*11a0*/  IADD3 R19, PT, PT, R18, R17, R2 ;  /* 0x0000001112137210 */ /* 0x000fce0007ffe002 */
.L_x_29:
[----:B------:R-:W-:Y:S05]  /*11b0*/  @!P0 BRA `(.L_x_27) ;  /* 0x0000000000708947 */ /* 0x000fea0003800000 */
[----:B------:R-:W2:Y:S01]  /*11c0*/  LDCU.64 UR4, c[0x0][0x380] ;  /* 0x00007000ff0477ac */ /* 0x000ea20008000a00 */
[----:B------:R-:W-:-:S05]  /*11d0*/  IMAD.IADD R10, R6, 0x1, R7 ;  /* 0x00000001060a7824 */ /* 0x000fca00078e0207 */
[----:B--2---:R-:W-:-:S05]  /*11e0*/  LEA.HI R6, P0, R10, UR4, RZ, 0x1d ;  /* 0x000000040a067c11 */ /* 0x004fca000f81e8ff */
[----:B------:R-:W-:-:S06]  /*11f0*/  IMAD.X R7, RZ, RZ, UR5, P0 ;  /* 0x00000005ff077e24 */ /* 0x000fcc00080e06ff */
[----:B0-----:R-:W2:Y:S01]  /*1200*/  LDG.E.U8.CONSTANT R7, desc[UR8][R6.64] ;  /* 0x0000000806077981 */ /* 0x001ea2000c1e9100 */
        /* <DEDUP_REMOVED lines=8> */
[----:B------:R-:W-:-:S05]  /*1290*/  LEA.HI R6, P1, R2, UR4, RZ, 0x1d ;  /* 0x0000000402067c11 */ /* 0x000fca000f83e8ff */
[----:B------:R-:W-:Y:S02]  /*12a0*/  IMAD.X R7, RZ, RZ, UR5, P1 ;  /* 0x00000005ff077e24 */ /* 0x000fe400088e06ff */
[----:B------:R-:W-:-:S04]  /*12b0*/  @P0 VIADD R10, R10, 0x2 ;  /* 0x000000020a0a0836 */ /* 0x000fc80000000000 */
[----:B------:R-:W2:Y:S01]  /*12c0*/  LDG.E.U8.CONSTANT R7, desc[UR8][R6.64] ;  /* 0x0000000806077981 */ /* 0x000ea2000c1e9100 */
[----:B------:R-:W-:-:S05]  /*12d0*/  @P0 LEA.HI R8, P1, R10, UR4, RZ, 0x1d ;  /* 0x000000040a080c11 */ /* 0x000fca000f83e8ff */
[----:B------:R-:W-:-:S06]  /*12e0*/  @P0 IMAD.X R9, RZ, RZ, UR5, P1 ;  /* 0x00000005ff090e24 */ /* 0x000fcc00088e06ff */
        /* <DEDUP_REMOVED lines=9> */
.L_x_27:
[----:B------:R-:W-:Y:S02]  /*1380*/  VIADD R5, R5, 0x1 ;  /* 0x0000000105057836 */ /* 0x000fe40000000000 */
[----:B------:R-:W-:-:S03]  /*1390*/  VIADD R4, R4, 0x1 ;  /* 0x0000000104047836 */ /* 0x000fc60000000000 */
[----:B------:R-:W-:-:S13]  /*13a0*/  ISETP.NE.AND P0, PT, R5, R0, PT ;  /* 0x000000000500720c */ /* 0x000fda0003f05270 */
[----:B------:R-:W-:Y:S05]  /*13b0*/  @P0 BRA `(.L_x_30) ;  /* 0xffffffec00680947 */ /* 0x000fea000383ffff */
.L_x_24:
[----:B01----:R-:W-:Y:S05]  /*13c0*/  BSYNC.RECONVERGENT B0 ;  /* 0x0000000000007941 */ /* 0x003fea0003800200 */
.L_x_23:
[----:B------:R-:W0:Y:S02]  /*13d0*/  LDC.64 R2, c[0x0][0x388] ;  /* 0x0000e200ff027b82 */ /* 0x000e240000000a00 */
[----:B0-----:R-:W-:-:S05]  /*13e0*/  IMAD.WIDE R2, R0, 0x4, R2 ;  /* 0x0000000400027825 */ /* 0x001fca00078e0202 */
[----:B------:R-:W-:Y:S01]  /*13f0*/  STG.E desc[UR8][R2.64], R19 ;  /* 0x0000001302007986 */ /* 0x000fe2000c101908 */
[----:B------:R-:W-:Y:S05]  /*1400*/  EXIT ;  /* 0x000000000000794d */ /* 0x000fea0003800000 */
.L_x_22:
[----:B------:R-:W0:Y:S02]  /*1410*/  LDC.64 R2, c[0x0][0x388] ;  /* 0x0000e200ff027b82 */ /* 0x000e240000000a00 */
[----:B0-----:R-:W-:Y:S01]  /*1420*/  STG.E desc[UR8][R2.64], RZ ;  /* 0x000000ff02007986 */ /* 0x001fe2000c101908 */
[----:B-1----:R-:W-:Y:S05]  /*1430*/  EXIT ;  /* 0x000000000000794d */ /* 0x002fea0003800000 */
.L_x_31:
        /* <DEDUP_REMOVED lines=12> */
.L_x_86:


//--------------------- .text._Z27sparse_matmul_shared_kernelPKfPKhPKiS0_Pfiii --------------------------
	.section	.text._Z27sparse_matmul_shared_kernelPKfPKhPKiS0_Pfiii,"ax",@progbits
	.align	128
        .global         _Z27sparse_matmul_shared_kernelPKfPKhPKiS0_Pfiii
        .type           _Z27sparse_matmul_shared_kernelPKfPKhPKiS0_Pfiii,@function
        .size           _Z27sparse_matmul_shared_kernelPKfPKhPKiS0_Pfiii,(.L_x_87 - _Z27sparse_matmul_shared_kernelPKfPKhPKiS0_Pfiii)
        .other          _Z27sparse_matmul_shared_kernelPKfPKhPKiS0_Pfiii,@"STO_CUDA_ENTRY STV_DEFAULT"
_Z27sparse_matmul_shared_kernelPKfPKhPKiS0_Pfiii:
.text._Z27sparse_matmul_shared_kernelPKfPKhPKiS0_Pfiii:
[----:B------:R-:W-:Y:S01]  /*0000*/  LDC R1, c[0x0][0x37c] ;  /* 0x0000df00ff017b82 */ /* 0x000fe20000000800 */
[----:B------:R-:W0:Y:S01]  /*0010*/  LDCU UR6, c[0x0][0x3ac] ;  /* 0x00007580ff0677ac */ /* 0x000e220008000800 */
[----:B------:R-:W1:Y:S06]  /*0020*/  S2R R3, SR_TID.X ;  /* 0x0000000000037919 */ /* 0x000e6c0000002100 */
[----:B------:R-:W2:Y:S01]  /*0030*/  S2UR UR14, SR_CTAID.X ;  /* 0x00000000000e79c3 */ /* 0x000ea20000002500 */
[----:B------:R-:W-:Y:S01]  /*0040*/  IMAD.MOV.U32 R2, RZ, RZ, RZ ;  /* 0x000000ffff027224 */ /* 0x000fe200078e00ff */
[----:B------:R-:W3:Y:S06]  /*0050*/  LDCU.64 UR12, c[0x0][0x358] ;  /* 0x00006b00ff0c77ac */ /* 0x000eec0008000a00 */
[----:B------:R-:W4:Y:S01]  /*0060*/  S2UR UR15, SR_CTAID.Y ;  /* 0x00000000000f79c3 */ /* 0x000f220000002600 */
[----:B0-----:R-:W-:-:S09]  /*0070*/  UISETP.GE.AND UP0, UPT, UR6, 0x1, UPT ;  /* 0x000000010600788c */ /* 0x001fd2000bf06270 */
[----:B---3--:R-:W-:Y:S05]  /*0080*/  BRA.U !UP0, `(.L_x_32) ;  /* 0x0000001508e87547 */ /* 0x008fea000b800000 */
[----:B------:R-:W2:Y:S02]  /*0090*/  LDCU.64 UR4, c[0x0][0x390] ;  /* 0x00007200ff0477ac */ /* 0x000ea40008000a00 */
[----:B--2---:R-:W-:-:S06]  /*00a0*/  UIMAD.WIDE.U32 UR4, UR14, 0x4, UR4 ;  /* 0x000000040e0478a5 */ /* 0x004fcc000f8e0004 */
[----:B------:R-:W-:Y:S01]  /*00b0*/  IMAD.U32 R4, RZ, RZ, UR4 ;  /* 0x00000004ff047e24 */ /* 0x000fe2000f8e00ff */
[----:B------:R-:W-:Y:S01]  /*00c0*/  UIMAD UR6, UR14, UR6, URZ ;  /* 0x000000060e0672a4 */ /* 0x000fe2000f8e02ff */
[----:B------:R-:W-:-:S03]  /*00d0*/  IMAD.U32 R5, RZ, RZ, UR5 ;  /* 0x00000005ff057e24 */ /* 0x000fc6000f8e00ff */
[----:B------:R-:W4:Y:S01]  /*00e0*/  LDCU UR4, c[0x0][0x3a8] ;  /* 0x00007500ff0477ac */ /* 0x000f220008000800 */
[----:B------:R-:W-:Y:S01]  /*00f0*/  HFMA2 R9, -RZ, RZ, 0, 5.9604644775390625e-08 ;  /* 0x00000001ff097431 */ /* 0x000fe200000001ff */
[----:B------:R0:W5:Y:S01]  /*0100*/  LDG.E.CONSTANT R0, desc[UR12][R4.64] ;  /* 0x0000000c04007981 */ /* 0x000162000c1e9900 */
[----:B------:R-:W-:Y:S01]  /*0110*/  IMAD.MOV.U32 R2, RZ, RZ, RZ ;  /* 0x000000ffff027224 */ /* 0x000fe200078e00ff */
[----:B------:R-:W-:Y:S02]  /*0120*/  UIADD3 UR5, UPT, UPT, UR6, 0x1, URZ ;  /* 0x0000000106057890 */ /* 0x000fe4000fffe0ff */
[----:B------:R-:W-:Y:S02]  /*0130*/  UIADD3 UR7, UPT, UPT, UR6, 0x2, URZ ;  /* 0x0000000206077890 */ /* 0x000fe4000fffe0ff */
[----:B------:R-:W-:Y:S02]  /*0140*/  UIADD3 UR9, UPT, UPT, UR6, 0x3, URZ ;  /* 0x0000000306097890 */ /* 0x000fe4000fffe0ff */
[----:B------:R-:W-:-:S02]  /*0150*/  UIADD3 UR10, UPT, UPT, UR6, 0x6, URZ ;  /* 0x00000006060a7890 */ /* 0x000fc4000fffe0ff */
[----:B------:R-:W-:Y:S01]  /*0160*/  UIADD3 UR11, UPT, UPT, UR6, -0x1, URZ ;  /* 0xffffffff060b7890 */ /* 0x000fe2000fffe0ff */
[----:B0-----:R-:W-:Y:S01]  /*0170*/  IMAD.MOV.U32 R4, RZ, RZ, RZ ;  /* 0x000000ffff047224 */ /* 0x001fe200078e00ff */
[----:B------:R-:W-:Y:S02]  /*0180*/  ULOP3.LUT UR5, UR5, 0x7, URZ, 0xc0, !UPT ;  /* 0x0000000705057892 */ /* 0x000fe4000f8ec0ff */
[----:B------:R-:W-:Y:S02]  /*0190*/  ULOP3.LUT UR8, UR7, 0x7, URZ, 0xc0, !UPT ;  /* 0x0000000707087892 */ /* 0x000fe4000f8ec0ff */
[----:B------:R-:W-:Y:S02]  /*01a0*/  ULOP3.LUT UR9, UR9, 0x7, URZ, 0xc0, !UPT ;  /* 0x0000000709097892 */ /* 0x000fe4000f8ec0ff */
[----:B------:R-:W-:Y:S01]  /*01b0*/  ULOP3.LUT UR10, UR10, 0x7, URZ, 0xc0, !UPT ;  /* 0x000000070a0a7892 */ /* 0x000fe2000f8ec0ff */
[C---:B------:R-:W-:Y:S01]  /*01c0*/  SHF.L.U32 R5, R9.reuse, UR5, RZ ;  /* 0x0000000509057c19 */ /* 0x040fe200080006ff */
[----:B----4-:R-:W-:Y:S01]  /*01d0*/  UIMAD UR4, UR15, -0x100, UR4 ;  /* 0xffffff000f0478a4 */ /* 0x010fe2000f8e0204 */
[C---:B------:R-:W-:Y:S01]  /*01e0*/  SHF.L.U32 R6, R9.reuse, UR8, RZ ;  /* 0x0000000809067c19 */ /* 0x040fe200080006ff */
[----:B------:R-:W-:Y:S01]  /*01f0*/  ULOP3.LUT UR11, UR11, 0x7, URZ, 0xc0, !UPT ;  /* 0x000000070b0b7892 */ /* 0x000fe2000f8ec0ff */
[C---:B------:R-:W-:Y:S01]  /*0200*/  SHF.L.U32 R7, R9.reuse, UR9, RZ ;  /* 0x0000000909077c19 */ /* 0x040fe200080006ff */
[----:B------:R-:W-:Y:S01]  /*0210*/  UISETP.LT.AND UP0, UPT, UR4, 0x100, UPT ;  /* 0x000001000400788c */ /* 0x000fe2000bf01270 */
[----:B------:R-:W-:-:S03]  /*0220*/  SHF.L.U32 R8, R9, UR10, RZ ;  /* 0x0000000a09087c19 */ /* 0x000fc600080006ff */
[----:B------:R-:W-:Y:S01]  /*0230*/  SHF.L.U32 R9, R9, UR11, RZ ;  /* 0x0000000b09097c19 */ /* 0x000fe200080006ff */
[----:B------:R-:W-:-:S03]  /*0240*/  USEL UR7, UR4, 0x100, UP0 ;  /* 0x0000010004077887 */ /* 0x000fc60008000000 */
[----:B------:R-:W-:-:S09]  /*0250*/  UMOV UR4, URZ ;  /* 0x000000ff00047c82 */ /* 0x000fd20008000000 */
.L_x_44:
[----:B------:R-:W0:Y:S01]  /*0260*/  LDCU UR5, c[0x0][0x3ac] ;  /* 0x00007580ff0577ac */ /* 0x000e220008000800 */
[----:B------:R-:W-:Y:S01]  /*0270*/  VIADD R10, R4, 0x100 ;  /* 0x00000100040a7836 */ /* 0x000fe20000000000 */
[----:B------:R-:W-:Y:S01]  /*0280*/  BSSY.RECONVERGENT B0, `(.L_x_33) ;  /* 0x000004f000007945 */ /* 0x000fe20003800200 */
[----:B------:R-:W-:Y:S01]  /*0290*/  IMAD.MOV.U32 R22, RZ, RZ, R4 ;  /* 0x000000ffff167224 */ /* 0x000fe200078e0004 */
[----:B------:R-:W2:Y:S01]  /*02a0*/  LDCU UR9, c[0x0][0x3a8] ;  /* 0x00007500ff0977ac */ /* 0x000ea20008000800 */
[----:B------:R-:W3:Y:S01]  /*02b0*/  LDCU UR11, c[0x0][0x3ac] ;  /* 0x00007580ff0b77ac */ /* 0x000ee20008000800 */
[C---:B0-----:R-:W-:Y:S02]  /*02c0*/  VIMNMX R11, PT, PT, R10.reuse, UR5, PT ;  /* 0x000000050a0b7c48 */ /* 0x041fe4000bfe0100 */
[----:B------:R-:W-:Y:S02]  /*02d0*/  ISETP.GE.AND P0, PT, R10, UR5, PT ;  /* 0x000000050a007c0c */ /* 0x000fe4000bf06270 */
[----:B------:R-:W-:-:S02]  /*02e0*/  IADD3 R14, PT, PT, R11, -R4, RZ ;  /* 0x800000040b0e7210 */ /* 0x000fc40007ffe0ff */
[----:B------:R-:W-:Y:S01]  /*02f0*/  VIADDMNMX R11, R4, 0x1, R11, !PT ;  /* 0x00000001040b7846 */ /* 0x000fe2000780010b */
[----:B------:R-:W-:Y:S02]  /*0300*/  IMAD.MOV.U32 R4, RZ, RZ, R10 ;  /* 0x000000ffff047224 */ /* 0x000fe400078e000a */
[----:B------:R-:W-:Y:S01]  /*0310*/  IMAD R12, R14, UR7, RZ ;  /* 0x000000070e0c7c24 */ /* 0x000fe2000f8e02ff */
[----:B------:R-:W-:-:S04]  /*0320*/  R2UR UR10, R11 ;  /* 0x000000000b0a72ca */ /* 0x000fc800000e0000 */
[----:B-1----:R-:W-:-:S13]  /*0330*/  ISETP.GE.AND P1, PT, R3, R12, PT ;  /* 0x0000000c0300720c */ /* 0x002fda0003f26270 */
[----:B--23--:R-:W-:Y:S05]  /*0340*/  @P1 BRA `(.L_x_34) ;  /* 0x0000000400081947 */ /* 0x00cfea0003800000 */
[----:B------:R-:W-:Y:S01]  /*0350*/  IABS R13, R14 ;  /* 0x0000000e000d7213 */ /* 0x000fe20000000000 */
[----:B------:R-:W0:Y:S01]  /*0360*/  LDC.64 R10, c[0x0][0x398] ;  /* 0x0000e600ff0a7b82 */ /* 0x000e220000000a00 */
[----:B------:R-:W-:Y:S02]  /*0370*/  IMAD.MOV.U32 R15, RZ, RZ, R3 ;  /* 0x000000ffff0f7224 */ /* 0x000fe400078e0003 */
[----:B------:R-:W1:Y:S08]  /*0380*/  I2F.RP R12, R13 ;  /* 0x0000000d000c7306 */ /* 0x000e700000209400 */
[----:B-1----:R-:W1:Y:S02]  /*0390*/  MUFU.RCP R12, R12 ;  /* 0x0000000c000c7308 */ /* 0x002e640000001000 */
[----:B-1----:R-:W-:-:S06]  /*03a0*/  VIADD R17, R12, 0xffffffe ;  /* 0x0ffffffe0c117836 */ /* 0x002fcc0000000000 */
[----:B------:R-:W1:Y:S02]  /*03b0*/  F2I.FTZ.U32.TRUNC.NTZ R17, R17 ;  /* 0x0000001100117305 */ /* 0x000e64000021f000 */
[----:B-1----:R-:W-:-:S05]  /*03c0*/  IADD3 R16, PT, PT, RZ, -R17, RZ ;  /* 0x80000011ff107210 */ /* 0x002fca0007ffe0ff */
[----:B------:R-:W-:Y:S02]  /*03d0*/  IMAD R19, R16, R13, RZ ;  /* 0x0000000d10137224 */ /* 0x000fe400078e02ff */
[----:B------:R-:W-:-:S04]  /*03e0*/  IMAD.MOV.U32 R16, RZ, RZ, RZ ;  /* 0x000000ffff107224 */ /* 0x000fc800078e00ff */
[----:B0-----:R-:W-:-:S07]  /*03f0*/  IMAD.HI.U32 R16, R17, R19, R16 ;  /* 0x0000001311107227 */ /* 0x001fce00078e0010 */
.L_x_37:
[-C--:B------:R-:W-:Y:S01]  /*0400*/  IABS R12, R14.reuse ;  /* 0x0000000e000c7213 */ /* 0x080fe20000000000 */
[----:B------:R-:W-:Y:S01]  /*0410*/  BSSY.RECONVERGENT B1, `(.L_x_35) ;  /* 0x0000031000017945 */ /* 0x000fe20003800200 */
[----:B------:R-:W-:Y:S02]  /*0420*/  IABS R21, R15 ;  /* 0x0000000f00157213 */ /* 0x000fe40000000000 */
[-C--:B------:R-:W-:Y:S01]  /*0430*/  IABS R13, R14.reuse ;  /* 0x0000000e000d7213 */ /* 0x080fe20000000000 */
[----:B------:R-:W-:Y:S01]  /*0440*/  IMAD.MOV R24, RZ, RZ, -R12 ;  /* 0x000000ffff187224 */ /* 0x000fe200078e0a0c */
[-C--:B------:R-:W-:Y:S01]  /*0450*/  IABS R19, R14.reuse ;  /* 0x0000000e00137213 */ /* 0x080fe20000000000 */
[----:B------:R-:W-:Y:S01]  /*0460*/  IMAD.HI.U32 R12, R16, R21, RZ ;  /* 0x00000015100c7227 */ /* 0x000fe200078e00ff */
[----:B------:R-:W-:-:S03]  /*0470*/  LOP3.LUT R20, RZ, R14, RZ, 0x33, !PT ;  /* 0x0000000eff147212 */ /* 0x000fc600078e33ff */
[----:B------:R-:W-:-:S05]  /*0480*/  IMAD R18, R12, R24, R21 ;  /* 0x000000180c127224 */ /* 0x000fca00078e0215 */
[----:B------:R-:W-:-:S13]  /*0490*/  ISETP.GT.U32.AND P2, PT, R13, R18, PT ;  /* 0x000000120d00720c */ /* 0x000fda0003f44070 */
[----:B------:R-:W-:Y:S01]  /*04a0*/  @!P2 IADD3 R18, PT, PT, R18, -R19, RZ ;  /* 0x800000131212a210 */ /* 0x000fe20007ffe0ff */
[----:B------:R-:W-:-:S03]  /*04b0*/  @!P2 VIADD R12, R12, 0x1 ;  /* 0x000000010c0ca836 */ /* 0x000fc60000000000 */
[----:B------:R-:W-:Y:S02]  /*04c0*/  ISETP.GE.U32.AND P1, PT, R18, R13, PT ;  /* 0x0000000d1200720c */ /* 0x000fe40003f26070 */
[----:B------:R-:W-:Y:S02]  /*04d0*/  LOP3.LUT R13, R15, R14, RZ, 0x3c, !PT ;  /* 0x0000000e0f0d7212 */ /* 0x000fe400078e3cff */
[----:B------:R-:W-:Y:S02]  /*04e0*/  MOV R18, UR15 ;  /* 0x0000000f00127c02 */ /* 0x000fe40008000f00 */
[----:B------:R-:W-:-:S07]  /*04f0*/  ISETP.GE.AND P3, PT, R13, RZ, PT ;  /* 0x000000ff0d00720c */ /* 0x000fce0003f66270 */
[----:B------:R-:W-:Y:S01]  /*0500*/  @P1 VIADD R12, R12, 0x1 ;  /* 0x000000010c0c1836 */ /* 0x000fe20000000000 */
[----:B------:R-:W-:-:S05]  /*0510*/  ISETP.NE.AND P1, PT, R14, RZ, PT ;  /* 0x000000ff0e00720c */ /* 0x000fca0003f25270 */
[----:B------:R-:W-:-:S05]  /*0520*/  @!P3 IMAD.MOV R12, RZ, RZ, -R12 ;  /* 0x000000ffff0cb224 */ /* 0x000fca00078e0a0c */
[----:B------:R-:W-:-:S05]  /*0530*/  SEL R17, R20, R12, !P1 ;  /* 0x0000000c14117207 */ /* 0x000fca0004800000 */
[----:B------:R-:W-:-:S05]  /*0540*/  IMAD R18, R18, 0x100, R17 ;  /* 0x0000010012127824 */ /* 0x000fca00078e0211 */
[----:B------:R-:W-:-:S13]  /*0550*/  ISETP.GE.AND P2, PT, R18, UR9, PT ;  /* 0x0000000912007c0c */ /* 0x000fda000bf46270 */
[----:B------:R-:W-:Y:S05]  /*0560*/  @P2 BRA `(.L_x_36) ;  /* 0x00000000006c2947 */ /* 0x000fea0003800000 */
[----:B------:R-:W0:Y:S01]  /*0570*/  I2F.RP R23, R19 ;  /* 0x0000001300177306 */ /* 0x000e220000209400 */
[----:B------:R-:W-:-:S07]  /*0580*/  ISETP.GE.AND P3, PT, R15, RZ, PT ;  /* 0x000000ff0f00720c */ /* 0x000fce0003f66270 */
[----:B0-----:R-:W0:Y:S02]  /*0590*/  MUFU.RCP R23, R23 ;  /* 0x0000001700177308 */ /* 0x001e240000001000 */
[----:B0-----:R-:W-:-:S06]  /*05a0*/  VIADD R13, R23, 0xffffffe ;  /* 0x0ffffffe170d7836 */ /* 0x001fcc0000000000 */
[----:B------:R-:W0:Y:S02]  /*05b0*/  F2I.FTZ.U32.TRUNC.NTZ R13, R13 ;  /* 0x0000000d000d7305 */ /* 0x000e24000021f000 */
[----:B0-----:R-:W-:-:S04]  /*05c0*/  IMAD.MOV R12, RZ, RZ, -R13 ;  /* 0x000000ffff0c7224 */ /* 0x001fc800078e0a0d */
[----:B------:R-:W-:Y:S02]  /*05d0*/  IMAD R25, R12, R19, RZ ;  /* 0x000000130c197224 */ /* 0x000fe400078e02ff */
[----:B------:R-:W-:-:S05]  /*05e0*/  HFMA2 R12, -RZ, RZ, 0, 0 ;  /* 0x00000000ff0c7431 */ /* 0x000fca00000001ff */
[----:B------:R-:W-:-:S06]  /*05f0*/  IMAD.HI.U32 R12, R13, R25, R12 ;  /* 0x000000190d0c7227 */ /* 0x000fcc00078e000c */
[----:B------:R-:W-:-:S04]  /*0600*/  IMAD.HI.U32 R12, R12, R21, RZ ;  /* 0x000000150c0c7227 */ /* 0x000fc800078e00ff */
[----:B------:R-:W-:-:S05]  /*0610*/  IMAD R12, R12, R24, R21 ;  /* 0x000000180c0c7224 */ /* 0x000fca00078e0215 */
[----:B------:R-:W-:-:S13]  /*0620*/  ISETP.GT.U32.AND P2, PT, R19, R12, PT ;  /* 0x0000000c1300720c */ /* 0x000fda0003f44070 */
[----:B------:R-:W-:-:S05]  /*0630*/  @!P2 IMAD.IADD R12, R12, 0x1, -R19 ;  /* 0x000000010c0ca824 */ /* 0x000fca00078e0a13 */
[----:B------:R-:W-:-:S13]  /*0640*/  ISETP.GT.U32.AND P2, PT, R19, R12, PT ;  /* 0x0000000c1300720c */ /* 0x000fda0003f44070 */
[----:B------:R-:W-:-:S04]  /*0650*/  @!P2 IMAD.IADD R12, R12, 0x1, -R19 ;  /* 0x000000010c0ca824 */ /* 0x000fc800078e0a13 */
[----:B------:R-:W-:-:S05]  /*0660*/  @!P3 IMAD.MOV R12, RZ, RZ, -R12 ;  /* 0x000000ffff0cb224 */ /* 0x000fca00078e0a0c */
[----:B------:R-:W-:-:S04]  /*0670*/  SEL R20, R20, R12, !P1 ;  /* 0x0000000c14147207 */ /* 0x000fc80004800000 */
[----:B------:R-:W-:-:S05]  /*0680*/  IADD3 R13, PT, PT, R20, R22, RZ ;  /* 0x00000016140d7210 */ /* 0x000fca0007ffe0ff */
[----:B------:R-:W-:-:S04]  /*0690*/  IMAD R13, R18, UR11, R13 ;  /* 0x0000000b120d7c24 */ /* 0x000fc8000f8e020d */
[----:B------:R-:W-:-:S06]  /*06a0*/  IMAD.WIDE R12, R13, 0x4, R10 ;  /* 0x000000040d0c7825 */ /* 0x000fcc00078e020a */
[----:B------:R-:W2:Y:S01]  /*06b0*/  LDG.E.CONSTANT R12, desc[UR12][R12.64] ;  /* 0x0000000c0c0c7981 */ /* 0x000ea2000c1e9900 */
[----:B------:R-:W0:Y:S01]  /*06c0*/  S2UR UR8, SR_CgaCtaId ;  /* 0x00000000000879c3 */ /* 0x000e220000008800 */
[----:B------:R-:W-:Y:S01]  /*06d0*/  UMOV UR5, 0x400 ;  /* 0x0000040000057882 */ /* 0x000fe20000000000 */
[----:B------:R-:W-:Y:S01]  /*06e0*/  IMAD R17, R17, 0x100, R20 ;  /* 0x0000010011117824 */ /* 0x000fe200078e0214 */
[----:B0-----:R-:W-:-:S06]  /*06f0*/  ULEA UR5, UR8, UR5, 0x18 ;  /* 0x0000000508057291 */ /* 0x001fcc000f8ec0ff */
[----:B------:R-:W-:-:S05]  /*0700*/  LEA R17, R17, UR5, 0x2 ;  /* 0x0000000511117c11 */ /* 0x000fca000f8e10ff */
[----:B--2---:R0:W-:Y:S02]  /*0710*/  STS [R17], R12 ;  /* 0x0000000c11007388 */ /* 0x0041e40000000800 */
.L_x_36:
[----:B------:R-:W-:Y:S05]  /*0720*/  BSYNC.RECONVERGENT B1 ;  /* 0x0000000000017941 */ /* 0x000fea0003800200 */
.L_x_35:
[----:B0-----:R-:W-:Y:S02]  /*0730*/  IMAD R12, R14, UR7, RZ ;  /* 0x000000070e0c7c24 */ /* 0x001fe4000f8e02ff */
[----:B------:R-:W-:-:S05]  /*0740*/  VIADD R15, R15, 0x100 ;  /* 0x000001000f0f7836 */ /* 0x000fca0000000000 */
[----:B------:R-:W-:-:S13]  /*0750*/  ISETP.GE.AND P1, PT, R15, R12, PT ;  /* 0x0000000c0f00720c */ /* 0x000fda0003f26270 */
[----:B------:R-:W-:Y:S05]  /*0760*/  @!P1 BRA `(.L_x_37) ;  /* 0xfffffffc00249947 */ /* 0x000fea000383ffff */
.L_x_34:
[----:B------:R-:W-:Y:S05]  /*0770*/  BSYNC.RECONVERGENT B0 ;  /* 0x0000000000007941 */ /* 0x000fea0003800200 */
.L_x_33:
[----:B------:R-:W0:Y:S01]  /*0780*/  S2R R10, SR_TID.X ;  /* 0x00000000000a7919 */ /* 0x000e220000002100 */
[----:B------:R-:W1:Y:S01]  /*0790*/  LDCU UR5, c[0x0][0x3a8] ;  /* 0x00007500ff0577ac */ /* 0x000e620008000800 */
[----:B------:R-:W-:Y:S01]  /*07a0*/  IMAD.U32 R11, RZ, RZ, UR15 ;  /* 0x0000000fff0b7e24 */ /* 0x000fe2000f8e00ff */
[----:B------:R-:W-:Y:S04]  /*07b0*/  BSSY.RECONVERGENT B0, `(.L_x_38) ;  /* 0x0000104000007945 */ /* 0x000fe80003800200 */
[----:B0-----:R-:W-:Y:S01]  /*07c0*/  LEA R10, R11, R10, 0x8 ;  /* 0x0000000a0b0a7211 */ /* 0x001fe200078e40ff */
[----:B------:R-:W-:Y:S03]  /*07d0*/  BAR.SYNC.DEFER_BLOCKING 0x0 ;  /* 0x0000000000007b1d */ /* 0x000fe60000010000 */
[----:B-1----:R-:W-:-:S13]  /*07e0*/  ISETP.GE.AND P1, PT, R10, UR5, PT ;  /* 0x000000050a007c0c */ /* 0x002fda000bf26270 */
[----:B------:R-:W-:Y:S05]  /*07f0*/  @P1 BRA `(.L_x_39) ;  /* 0x0000000c00fc1947 */ /* 0x000fea0003800000 */
[----:B------:R-:W-:Y:S01]  /*0800*/  UIMAD UR16, UR4, -0x100, UR10 ;  /* 0xffffff00041078a4 */ /* 0x000fe2000f8e020a */
[----:B------:R-:W-:Y:S01]  /*0810*/  IMAD.MOV.U32 R25, RZ, RZ, R22 ;  /* 0x000000ffff197224 */ /* 0x000fe200078e0016 */
[----:B------:R-:W-:Y:S02]  /*0820*/  ULOP3.LUT UR18, UR10, 0x7, URZ, 0xc0, !UPT ;  /* 0x000000070a127892 */ /* 0x000fe4000f8ec0ff */
[----:B------:R-:W-:Y:S02]  /*0830*/  UIADD3 UR5, UPT, UPT, UR16, -0x1, URZ ;  /* 0xffffffff10057890 */ /* 0x000fe4000fffe0ff */
[----:B------:R-:W-:Y:S02]  /*0840*/  UISETP.NE.AND UP0, UPT, UR18, URZ, UPT ;  /* 0x000000ff1200728c */ /* 0x000fe4000bf05270 */
[----:B------:R-:W-:-:S09]  /*0850*/  UISETP.GE.U32.AND UP1, UPT, UR5, 0x7, UPT ;  /* 0x000000070500788c */ /* 0x000fd2000bf26070 */
[----:B------:R-:W-:Y:S05]  /*0860*/  BRA.U !UP1, `(.L_x_40) ;  /* 0x0000000509d07547 */ /* 0x000fea000b800000 */
[----:B------:R-:W0:Y:S01]  /*0870*/  S2UR UR8, SR_CgaCtaId ;  /* 0x00000000000879c3 */ /* 0x000e220000008800 */
[----:B------:R-:W-:Y:S01]  /*0880*/  ULOP3.LUT UR11, UR6, 0x7, URZ, 0xc0, !UPT ;  /* 0x00000007060b7892 */ /* 0x000fe2000f8ec0ff */
[----:B------:R-:W-:Y:S01]  /*0890*/  IMAD.MOV.U32 R25, RZ, RZ, R22 ;  /* 0x000000ffff197224 */ /* 0x000fe200078e0016 */
[----:B------:R-:W-:Y:S01]  /*08a0*/  UMOV UR5, 0x400 ;  /* 0x0000040000057882 */ /* 0x000fe20000000000 */
[----:B------:R-:W-:-:S03]  /*08b0*/  ULOP3.LUT UR17, UR10, 0x7, URZ, 0xc0, !UPT ;  /* 0x000000070a117892 */ /* 0x000fc6000f8ec0ff */
[----:B------:R-:W-:Y:S01]  /*08c0*/  IMAD.U32 R23, RZ, RZ, UR11 ;  /* 0x0000000bff177e24 */ /* 0x000fe2000f8e00ff */
[----:B------:R-:W1:Y:S01]  /*08d0*/  LDC.64 R12, c[0x0][0x388] ;  /* 0x0000e200ff0c7b82 */ /* 0x000e620000000a00 */
[----:B0-----:R-:W-:-:S03]  /*08e0*/  ULEA UR9, UR8, UR5, 0x18 ;  /* 0x0000000508097291 */ /* 0x001fc6000f8ec0ff */
[----:B------:R-:W-:-:S09]  /*08f0*/  UMOV UR5, URZ ;  /* 0x000000ff00057c82 */ /* 0x000fd20008000000 */
.L_x_41:
[----:B------:R-:W-:-:S04]  /*0900*/  IADD3 R17, PT, PT, R25, UR6, RZ ;  /* 0x0000000619117c10 */ /* 0x000fc8000fffe0ff */
[----:B-1----:R-:W-:-:S05]  /*0910*/  LEA.HI R14, P1, R17, R12, RZ, 0x1d ;  /* 0x0000000c110e7211 */ /* 0x002fca000783e8ff */
[----:B------:R-:W-:Y:S02]  /*0920*/  IMAD.X R15, RZ, RZ, R13, P1 ;  /* 0x000000ffff0f7224 */ /* 0x000fe400008e060d */
[----:B------:R-:W-:-:S03]  /*0930*/  VIADD R11, R17, 0x1 ;  /* 0x00000001110b7836 */ /* 0x000fc60000000000 */
[----:B------:R0:W2:Y:S02]  /*0940*/  LDG.E.U8.CONSTANT R14, desc[UR12][R14.64] ;  /* 0x0000000c0e0e7981 */ /* 0x0000a4000c1e9100 */
[----:B------:R-:W-:-:S05]  /*0950*/  LEA.HI R10, P1, R11, R12, RZ, 0x1d ;  /* 0x0000000c0b0a7211 */ /* 0x000fca000783e8ff */
[----:B------:R-:W-:-:S05]  /*0960*/  IMAD.X R11, RZ, RZ, R13, P1 ;  /* 0x000000ffff0b7224 */ /* 0x000fca00008e060d */
[----:B------:R-:W3:Y:S01]  /*0970*/  LDG.E.U8.CONSTANT R10, desc[UR12][R10.64] ;  /* 0x0000000c0a0a7981 */ /* 0x000ee2000c1e9100 */
[C---:B------:R-:W-:Y:S01]  /*0980*/  IADD3 R27, PT, PT, R17.reuse, 0x2, RZ ;  /* 0x00000002111b7810 */ /* 0x040fe20007ffe0ff */
[C---:B0-----:R-:W-:Y:S02]  /*0990*/  VIADD R15, R17.reuse, 0x4 ;  /* 0x00000004110f7836 */ /* 0x041fe40000000000 */
[----:B------:R-:W-:Y:S01]  /*09a0*/  VIADD R21, R17, 0x3 ;  /* 0x0000000311157836 */ /* 0x000fe20000000000 */
[----:B------:R-:W-:-:S05]  /*09b0*/  LEA.HI R26, P1, R27, R12, RZ, 0x1d ;  /* 0x0000000c1b1a7211 */ /* 0x000fca000783e8ff */
[----:B------:R-:W-:Y:S01]  /*09c0*/  IMAD.X R27, RZ, RZ, R13, P1 ;  /* 0x000000ffff1b7224 */ /* 0x000fe200008e060d */
[----:B------:R-:W-:Y:S01]  /*09d0*/  LEA.HI R20, P2, R21, R12, RZ, 0x1d ;  /* 0x0000000c15147211 */ /* 0x000fe2000785e8ff */
[----:B------:R-:W-:-:S03]  /*09e0*/  VIADD R29, R17, 0x5 ;  /* 0x00000005111d7836 */ /* 0x000fc60000000000 */
[----:B------:R-:W-:Y:S02]  /*09f0*/  IADD3.X R21, PT, PT, RZ, R13, RZ, P2, !PT ;  /* 0x0000000dff157210 */ /* 0x000fe400017fe4ff */
[----:B------:R-:W-:-:S03]  /*0a00*/  LEA.HI R28, P2, R29, R12, RZ, 0x1d ;  /* 0x0000000c1d1c7211 */ /* 0x000fc6000785e8ff */
[----:B------:R-:W4:Y:S02]  /*0a10*/  LDG.E.U8.CONSTANT R20, desc[UR12][R20.64] ;  /* 0x0000000c14147981 */ /* 0x000f24000c1e9100 */
[----:B------:R-:W-:-:S05]  /*0a20*/  IMAD.X R29, RZ, RZ, R13, P2 ;  /* 0x000000ffff1d7224 */ /* 0x000fca00010e060d */
[----:B------:R-:W4:Y:S01]  /*0a30*/  LDG.E.U8.CONSTANT R18, desc[UR12][R28.64] ;  /* 0x0000000c1c127981 */ /* 0x000f22000c1e9100 */
[----:B--2---:R-:W-:-:S04]  /*0a40*/  SHF.R.U32.HI R23, RZ, R23, R14 ;  /* 0x00000017ff177219 */ /* 0x004fc8000001160e */
[----:B------:R-:W-:-:S04]  /*0a50*/  LOP3.LUT R23, R23, 0x1, RZ, 0xc0, !PT ;  /* 0x0000000117177812 */ /* 0x000fc800078ec0ff */
[----:B------:R-:W-:Y:S02]  /*0a60*/  ISETP.NE.U32.AND P6, PT, R23, 0x1, PT ;  /* 0x000000011700780c */ /* 0x000fe40003fc5070 */
[----:B------:R-:W2:Y:S01]  /*0a70*/  LDG.E.U8.CONSTANT R23, desc[UR12][R26.64] ;  /* 0x0000000c1a177981 */ /* 0x000ea2000c1e9100 */
[----:B------:R-:W-:Y:S02]  /*0a80*/  LEA.HI R14, P3, R15, R12, RZ, 0x1d ;  /* 0x0000000c0f0e7211 */ /* 0x000fe4000787e8ff */
[----:B---3--:R-:W-:-:S03]  /*0a90*/  LOP3.LUT P1, RZ, R5, R10, RZ, 0xc0, !PT ;  /* 0x0000000a05ff7212 */ /* 0x008fc6000782c0ff */
[----:B------:R-:W-:-:S05]  /*0aa0*/  IMAD.X R15, RZ, RZ, R13, P3 ;  /* 0x000000ffff0f7224 */ /* 0x000fca00018e060d */
[----:B------:R-:W0:Y:S01]  /*0ab0*/  @!P6 LDC.64 R10, c[0x0][0x380] ;  /* 0x0000e000ff0aeb82 */ /* 0x000e220000000a00 */
[----:B------:R1:W3:Y:S07]  /*0ac0*/  LDG.E.U8.CONSTANT R19, desc[UR12][R14.64] ;  /* 0x0000000c0e137981 */ /* 0x0002ee000c1e9100 */
[----:B-1----:R-:W1:Y:S01]  /*0ad0*/  @P1 LDC.64 R14, c[0x0][0x380] ;  /* 0x0000e000ff0e1b82 */ /* 0x002e620000000a00 */
[----:B------:R-:W-:-:S04]  /*0ae0*/  IADD3 R27, PT, PT, R17, 0x6, RZ ;  /* 0x00000006111b7810 */ /* 0x000fc80007ffe0ff */
[----:B------:R-:W-:Y:S01]  /*0af0*/  LEA.HI R16, P2, R27, R12, RZ, 0x1d ;  /* 0x0000000c1b107211 */ /* 0x000fe2000785e8ff */
[----:B0----5:R-:W-:-:S04]  /*0b00*/  @!P6 IMAD.WIDE R26, R0, 0x4, R10 ;  /* 0x00000004001ae825 */ /* 0x021fc800078e020a */
[----:B------:R-:W-:Y:S01]  /*0b10*/  VIADD R11, R17, 0x7 ;  /* 0x00000007110b7836 */ /* 0x000fe20000000000 */
[----:B------:R-:W3:Y:S01]  /*0b20*/  @!P6 LDG.E.CONSTANT R21, desc[UR12][R26.64] ;  /* 0x0000000c1a15e981 */ /* 0x000ee2000c1e9900 */
[----:B------:R-:W-:Y:S02]  /*0b30*/  IMAD.X R17, RZ, RZ, R13, P2 ;  /* 0x000000ffff117224 */ /* 0x000fe400010e060d */
[----:B------:R-:W-:Y:S01]  /*0b40*/  @!P6 VIADD R0, R0, 0x1 ;  /* 0x000000010000e836 */ /* 0x000fe20000000000 */
[----:B------:R-:W-:-:S03]  /*0b50*/  LEA.HI R10, P2, R11, R12, RZ, 0x1d ;  /* 0x0000000c0b0a7211 */ /* 0x000fc6000785e8ff */
[----:B-1----:R-:W-:Y:S01]  /*0b60*/  @P1 IMAD.WIDE R14, R0, 0x4, R14 ;  /* 0x00000004000e1825 */ /* 0x002fe200078e020e */
[----:B------:R0:W3:Y:S01]  /*0b70*/  LDG.E.U8.CONSTANT R17, desc[UR12][R16.64] ;  /* 0x0000000c10117981 */ /* 0x0000e2000c1e9100 */
[----:B------:R-:W-:-:S04]  /*0b80*/  IADD3.X R11, PT, PT, RZ, R13, RZ, P2, !PT ;  /* 0x0000000dff0b7210 */ /* 0x000fc800017fe4ff */
[----:B------:R-:W3:Y:S04]  /*0b90*/  @P1 LDG.E.CONSTANT R15, desc[UR12][R14.64] ;  /* 0x0000000c0e0f1981 */ /* 0x000ee8000c1e9900 */
[----:B------:R-:W3:Y:S01]  /*0ba0*/  LDG.E.U8.CONSTANT R10, desc[UR12][R10.64] ;  /* 0x0000000c0a0a7981 */ /* 0x000ee2000c1e9100 */
[----:B------:R-:W-:-:S04]  /*0bb0*/  IMAD.IADD R24, R25, 0x1, -R22 ;  /* 0x0000000119187824 */ /* 0x000fc800078e0a16 */
[----:B------:R-:W-:Y:S01]  /*0bc0*/  IMAD R24, R3, 0x100, R24 ;  /* 0x0000010003187824 */ /* 0x000fe200078e0218 */
[----:B------:R-:W-:-:S04]  /*0bd0*/  ULOP3.LUT UR8, UR6, 0x7, URZ, 0xc0, !UPT ;  /* 0x0000000706087892 */ /* 0x000fc8000f8ec0ff */
[----:B------:R-:W-:-:S05]  /*0be0*/  LEA R24, R24, UR9, 0x2 ;  /* 0x0000000918187c11 */ /* 0x000fca000f8e10ff */
[----:B------:R-:W1:Y:S04]  /*0bf0*/  @!P6 LDS R28, [R24] ;  /* 0x00000000181ce984 */ /* 0x000e680000000800 */
[----:B0-----:R-:W0:Y:S01]  /*0c00*/  @P1 LDS R16, [R24+0x4] ;  /* 0x0000040018101984 */ /* 0x001e220000000800 */
[----:B----4-:R-:W-:Y:S02]  /*0c10*/  LOP3.LUT P3, RZ, R7, R20, RZ, 0xc0, !PT ;  /* 0x0000001407ff7212 */ /* 0x010fe4000786c0ff */
[----:B------:R-:W-:Y:S02]  /*0c20*/  @P1 IADD3 R0, PT, PT, R0, 0x1, RZ ;  /* 0x0000000100001810 */ /* 0x000fe40007ffe0ff */
[----:B--2---:R-:W-:Y:S01]  /*0c30*/  LOP3.LUT P2, RZ, R6, R23, RZ, 0xc0, !PT ;  /* 0x0000001706ff7212 */ /* 0x004fe2000784c0ff */
[----:B------:R-:W-:-:S05]  /*0c40*/  IMAD.U32 R23, RZ, RZ, UR8 ;  /* 0x00000008ff177e24 */ /* 0x000fca000f8e00ff */
[----:B------:R-:W-:Y:S01]  /*0c50*/  LOP3.LUT R26, R23, 0x4, RZ, 0x3c, !PT ;  /* 0x00000004171a7812 */ /* 0x000fe200078e3cff */
[----:B------:R-:W-:-:S03]  /*0c60*/  UIADD3 UR8, UPT, UPT, UR6, 0x5, URZ ;  /* 0x0000000506087890 */ /* 0x000fc6000fffe0ff */
[----:B---3--:R-:W-:-:S03]  /*0c70*/  SHF.R.U32.HI R19, RZ, R26, R19 ;  /* 0x0000001aff137219 */ /* 0x008fc60000011613 */
[----:B------:R-:W2:Y:S01]  /*0c80*/  @P2 LDC.64 R26, c[0x0][0x380] ;  /* 0x0000e000ff1a2b82 */ /* 0x000ea20000000a00 */
[----:B------:R-:W-:Y:S01]  /*0c90*/  ULOP3.LUT UR8, UR8, 0x7, URZ, 0xc0, !UPT ;  /* 0x0000000708087892 */ /* 0x000fe2000f8ec0ff */
[----:B------:R-:W-:-:S05]  /*0ca0*/  LOP3.LUT R19, R19, 0x1, RZ, 0xc0, !PT ;  /* 0x0000000113137812 */ /* 0x000fca00078ec0ff */
[----:B------:R-:W-:Y:S02]  /*0cb0*/  SHF.R.U32.HI R18, RZ, UR8, R18 ;  /* 0x00000008ff127c19 */ /* 0x000fe40008011612 */
[----:B------:R-:W-:Y:S02]  /*0cc0*/  ISETP.NE.U32.AND P4, PT, R19, 0x1, PT ;  /* 0x000000011300780c */ /* 0x000fe40003f85070 */
[----:B------:R-:W-:-:S04]  /*0cd0*/  LOP3.LUT R18, R18, 0x1, RZ, 0xc0, !PT ;  /* 0x0000000112127812 */ /* 0x000fc800078ec0ff */
[----:B------:R-:W-:Y:S02]  /*0ce0*/  ISETP.NE.U32.AND P5, PT, R18, 0x1, PT ;  /* 0x000000011200780c */ /* 0x000fe40003fa5070 */
[----:B------:R-:W3:Y:S01]  /*0cf0*/  @P3 LDC.64 R18, c[0x0][0x380] ;  /* 0x0000e000ff123b82 */ /* 0x000ee20000000a00 */
[----:B--2---:R-:W-:-:S04]  /*0d00*/  @P2 IMAD.WIDE R26, R0, 0x4, R26 ;  /* 0x00000004001a2825 */ /* 0x004fc800078e021a */
[----:B-1----:R-:W-:-:S03]  /*0d10*/  @!P6 FFMA R2, R21, R28, R2 ;  /* 0x0000001c1502e223 */ /* 0x002fc60000000002 */
[----:B------:R-:W1:Y:S01]  /*0d20*/  @!P4 LDC.64 R20, c[0x0][0x380] ;  /* 0x0000e000ff14cb82 */ /* 0x000e620000000a00 */
[----:B------:R-:W-:Y:S01]  /*0d30*/  @P2 VIADD R0, R0, 0x1 ;  /* 0x0000000100002836 */ /* 0x000fe20000000000 */
[----:B------:R2:W4:Y:S01]  /*0d40*/  @P2 LDG.E.CONSTANT R27, desc[UR12][R26.64] ;  /* 0x0000000c1a1b2981 */ /* 0x000522000c1e9900 */
[----:B------:R-:W-:-:S03]  /*0d50*/  LOP3.LUT P6, RZ, R8, R17, RZ, 0xc0, !PT ;  /* 0x0000001108ff7212 */ /* 0x000fc600078cc0ff */
[----:B------:R-:W-:Y:S01]  /*0d60*/  @!P4 LDS R28, [R24+0x10] ;  /* 0x00001000181cc984 */ /* 0x000fe20000000800 */
[----:B0-----:R-:W-:-:S03]  /*0d70*/  @P1 FFMA R2, R15, R16, R2 ;  /* 0x000000100f021223 */ /* 0x001fc60000000002 */
[----:B--2---:R-:W4:Y:S01]  /*0d80*/  @P2 LDS R26, [R24+0x8] ;  /* 0x00000800181a2984 */ /* 0x004f220000000800 */
[----:B------:R-:W-:-:S03]  /*0d90*/  LOP3.LUT P1, RZ, R9, R10, RZ, 0xc0, !PT ;  /* 0x0000000a09ff7212 */ /* 0x000fc6000782c0ff */
[----:B------:R-:W-:Y:S01]  /*0da0*/  @!P5 LDS R29, [R24+0x14] ;  /* 0x00001400181dd984 */ /* 0x000fe20000000800 */
[----:B------:R-:W0:Y:S08]  /*0db0*/  @!P5 LDC.64 R10, c[0x0][0x380] ;  /* 0x0000e000ff0adb82 */ /* 0x000e300000000a00 */
[----:B------:R-:W2:Y:S01]  /*0dc0*/  @P6 LDC.64 R14, c[0x0][0x380] ;  /* 0x0000e000ff0e6b82 */ /* 0x000ea20000000a00 */
[----:B---3--:R-:W-:-:S07]  /*0dd0*/  @P3 IMAD.WIDE R18, R0, 0x4, R18 ;  /* 0x0000000400123825 */ /* 0x008fce00078e0212 */
[----:B------:R-:W3:Y:S01]  /*0de0*/  @P1 LDC.64 R16, c[0x0][0x380] ;  /* 0x0000e000ff101b82 */ /* 0x000ee20000000a00 */
[----:B------:R-:W-:Y:S01]  /*0df0*/  @P3 VIADD R0, R0, 0x1 ;  /* 0x0000000100003836 */ /* 0x000fe20000000000 */
[----:B------:R0:W4:Y:S03]  /*0e00*/  @P3 LDG.E.CONSTANT R19, desc[UR12][R18.64] ;  /* 0x0000000c12133981 */ /* 0x000126000c1e9900 */
[----:B-1----:R-:W-:-:S04]  /*0e10*/  @!P4 IMAD.WIDE R20, R0, 0x4, R20 ;  /* 0x000000040014c825 */ /* 0x002fc800078e0214 */
[----:B------:R-:W-:Y:S02]  /*0e20*/  @!P4 VIADD R0, R0, 0x1 ;  /* 0x000000010000c836 */ /* 0x000fe40000000000 */
[----:B------:R1:W4:Y:S02]  /*0e30*/  @!P4 LDG.E.CONSTANT R21, desc[UR12][R20.64] ;  /* 0x0000000c1415c981 */ /* 0x000324000c1e9900 */
[C---:B0-----:R-:W-:Y:S01]  /*0e40*/  @!P5 IMAD.WIDE R10, R0.reuse, 0x4, R10 ;  /* 0x00000004000ad825 */ /* 0x041fe200078e020a */
[----:B------:R-:W-:Y:S01]  /*0e50*/  @!P5 IADD3 R0, PT, PT, R0, 0x1, RZ ;  /* 0x000000010000d810 */ /* 0x000fe20007ffe0ff */
[----:B------:R-:W0:Y:S04]  /*0e60*/  @P3 LDS R18, [R24+0xc] ;  /* 0x00000c0018123984 */ /* 0x000e280000000800 */
[C---:B--2---:R-:W-:Y:S01]  /*0e70*/  @P6 IMAD.WIDE R14, R0.reuse, 0x4, R14 ;  /* 0x00000004000e6825 */ /* 0x044fe200078e020e */
[----:B------:R-:W2:Y:S03]  /*0e80*/  @!P5 LDG.E.CONSTANT R11, desc[UR12][R10.64] ;  /* 0x0000000c0a0bd981 */ /* 0x000ea6000c1e9900 */
[----:B------:R-:W-:Y:S01]  /*0e90*/  @P6 VIADD R0, R0, 0x1 ;  /* 0x0000000100006836 */ /* 0x000fe20000000000 */
[----:B-1----:R-:W-:Y:S03]  /*0ea0*/  @P1 LDS R20, [R24+0x1c] ;  /* 0x00001c0018141984 */ /* 0x002fe60000000800 */
[----:B---3--:R-:W-:Y:S01]  /*0eb0*/  @P1 IMAD.WIDE R16, R0, 0x4, R16 ;  /* 0x0000000400101825 */ /* 0x008fe200078e0210 */
[----:B------:R-:W3:Y:S05]  /*0ec0*/  @P6 LDG.E.CONSTANT R15, desc[UR12][R14.64] ;  /* 0x0000000c0e0f6981 */ /* 0x000eea000c1e9900 */
[----:B------:R-:W3:Y:S01]  /*0ed0*/  @P1 LDG.E.CONSTANT R17, desc[UR12][R16.64] ;  /* 0x0000000c10111981 */ /* 0x000ee2000c1e9900 */
[----:B------:R-:W-:-:S02]  /*0ee0*/  UIADD3 UR8, UPT, UPT, -UR17, UR16, URZ ;  /* 0x0000001011087290 */ /* 0x000fc4000fffe1ff */
[----:B------:R-:W-:-:S04]  /*0ef0*/  UIADD3 UR5, UPT, UPT, UR5, 0x8, URZ ;  /* 0x0000000805057890 */ /* 0x000fc8000fffe0ff */
[----:B------:R-:W-:Y:S01]  /*0f00*/  UISETP.NE.AND UP1, UPT, UR5, UR8, UPT ;  /* 0x000000080500728c */ /* 0x000fe2000bf25270 */
[----:B------:R-:W-:Y:S02]  /*0f10*/  VIADD R25, R25, 0x8 ;  /* 0x0000000819197836 */ /* 0x000fe40000000000 */
[----:B------:R-:W-:Y:S02]  /*0f20*/  @P1 VIADD R0, R0, 0x1 ;  /* 0x0000000100001836 */ /* 0x000fe40000000000 */
[----:B----4-:R-:W-:Y:S02]  /*0f30*/  @P2 FFMA R2, R27, R26, R2 ;  /* 0x0000001a1b022223 */ /* 0x010fe40000000002 */
[----:B------:R-:W3:Y:S02]  /*0f40*/  @P6 LDS R27, [R24+0x18] ;  /* 0x00001800181b6984 */ /* 0x000ee40000000800 */
[----:B0-----:R-:W-:-:S04]  /*0f50*/  @P3 FFMA R2, R19, R18, R2 ;  /* 0x0000001213023223 */ /* 0x001fc80000000002 */
[----:B------:R-:W-:-:S04]  /*0f60*/  @!P4 FFMA R2, R21, R28, R2 ;  /* 0x0000001c1502c223 */ /* 0x000fc80000000002 */
[----:B--2---:R-:W-:-:S04]  /*0f70*/  @!P5 FFMA R2, R11, R29, R2 ;  /* 0x0000001d0b02d223 */ /* 0x004fc80000000002 */
[----:B---3--:R-:W-:-:S04]  /*0f80*/  @P6 FFMA R2, R15, R27, R2 ;  /* 0x0000001b0f026223 */ /* 0x008fc80000000002 */
[----:B------:R-:W-:Y:S01]  /*0f90*/  @P1 FFMA R2, R17, R20, R2 ;  /* 0x0000001411021223 */ /* 0x000fe20000000002 */
[----:B------:R-:W-:Y:S06]  /*0fa0*/  BRA.U UP1, `(.L_x_41) ;  /* 0xfffffff901547547 */ /* 0x000fec000b83ffff */
.L_x_40:
[----:B------:R-:W-:Y:S05]  /*0fb0*/  BRA.U !UP0, `(.L_x_39) ;  /* 0x00000009080c7547 */ /* 0x000fea000b800000 */
[----:B------:R-:W-:Y:S02]  /*0fc0*/  UISETP.GE.U32.AND UP0, UPT, UR18, 0x4, UPT ;  /* 0x000000041200788c */ /* 0x000fe4000bf06070 */
[----:B------:R-:W-:-:S07]  /*0fd0*/  ULOP3.LUT UP1, UR9, UR10, 0x3, URZ, 0xc0, !UPT ;  /* 0x000000030a097892 */ /* 0x000fce000f82c0ff */
[----:B------:R-:W-:Y:S05]  /*0fe0*/  BRA.U !UP0, `(.L_x_42) ;  /* 0x0000000508007547 */ /* 0x000fea000b800000 */
[----:B------:R-:W0:Y:S01]  /*0ff0*/  LDC.64 R10, c[0x0][0x388] ;  /* 0x0000e200ff0a7b82 */ /* 0x000e220000000a00 */
[----:B------:R-:W-:-:S05]  /*1000*/  IADD3 R27, PT, PT, R25, UR6, RZ ;  /* 0x00000006191b7c10 */ /* 0x000fca000fffe0ff */
[C---:B------:R-:W-:Y:S02]  /*1010*/  VIADD R23, R27.reuse, 0x1 ;  /* 0x000000011b177836 */ /* 0x040fe40000000000 */
[C---:B------:R-:W-:Y:S02]  /*1020*/  VIADD R19, R27.reuse, 0x2 ;  /* 0x000000021b137836 */ /* 0x040fe40000000000 */
[C---:B------:R-:W-:Y:S01]  /*1030*/  VIADD R21, R27.reuse, 0x3 ;  /* 0x000000031b157836 */ /* 0x040fe20000000000 */
[----:B0-----:R-:W-:-:S05]  /*1040*/  LEA.HI R16, P1, R27, R10, RZ, 0x1d ;  /* 0x0000000a1b107211 */ /* 0x001fca000783e8ff */
[----:B------:R-:W-:Y:S01]  /*1050*/  IMAD.X R17, RZ, RZ, R11, P1 ;  /* 0x000000ffff117224 */ /* 0x000fe200008e060b */
[----:B------:R-:W-:-:S04]  /*1060*/  LEA.HI R12, P1, R23, R10, RZ, 0x1d ;  /* 0x0000000a170c7211 */ /* 0x000fc8000783e8ff */
[----:B------:R-:W-:Y:S01]  /*1070*/  IADD3.X R13, PT, PT, RZ, R11, RZ, P1, !PT ;  /* 0x0000000bff0d7210 */ /* 0x000fe20000ffe4ff */
[----:B------:R-:W2:Y:S01]  /*1080*/  LDG.E.U8.CONSTANT R17, desc[UR12][R16.64] ;  /* 0x0000000c10117981 */ /* 0x000ea2000c1e9100 */
[----:B------:R-:W-:-:S03]  /*1090*/  LEA.HI R14, P1, R19, R10, RZ, 0x1d ;  /* 0x0000000a130e7211 */ /* 0x000fc6000783e8ff */
[----:B------:R-:W3:Y:S02]  /*10a0*/  LDG.E.U8.CONSTANT R12, desc[UR12][R12.64] ;  /* 0x0000000c0c0c7981 */ /* 0x000ee4000c1e9100 */
[----:B------:R-:W-:Y:S01]  /*10b0*/  IMAD.X R15, RZ, RZ, R11, P1 ;  /* 0x000000ffff0f7224 */ /* 0x000fe200008e060b */
[----:B------:R-:W-:-:S04]  /*10c0*/  LEA.HI R10, P1, R21, R10, RZ, 0x1d ;  /* 0x0000000a150a7211 */ /* 0x000fc8000783e8ff */
[----:B------:R-:W4:Y:S01]  /*10d0*/  LDG.E.U8.CONSTANT R14, desc[UR12][R14.64] ;  /* 0x0000000c0e0e7981 */ /* 0x000f22000c1e9100 */
[----:B------:R-:W-:-:S05]  /*10e0*/  IMAD.X R11, RZ, RZ, R11, P1 ;  /* 0x000000ffff0b7224 */ /* 0x000fca00008e060b */
[----:B------:R-:W4:Y:S01]  /*10f0*/  LDG.E.U8.CONSTANT R10, desc[UR12][R10.64] ;  /* 0x0000000c0a0a7981 */ /* 0x000f22000c1e9100 */
[----:B------:R-:W-:Y:S02]  /*1100*/  LOP3.LUT R18, R27, 0x7, RZ, 0xc0, !PT ;  /* 0x000000071b127812 */ /* 0x000fe400078ec0ff */
[----:B------:R-:W-:Y:S02]  /*1110*/  LOP3.LUT R23, R23, 0x7, RZ, 0xc0, !PT ;  /* 0x0000000717177812 */ /* 0x000fe400078ec0ff */
[----:B------:R-:W-:Y:S02]  /*1120*/  LOP3.LUT R19, R19, 0x7, RZ, 0xc0, !PT ;  /* 0x0000000713137812 */ /* 0x000fe400078ec0ff */
[----:B------:R-:W-:Y:S02]  /*1130*/  LOP3.LUT R21, R21, 0x7, RZ, 0xc0, !PT ;  /* 0x0000000715157812 */ /* 0x000fe400078ec0ff */
[----:B--2---:R-:W-:-:S04]  /*1140*/  SHF.R.U32.HI R18, RZ, R18, R17 ;  /* 0x00000012ff127219 */ /* 0x004fc80000011611 */
[----:B------:R-:W-:Y:S02]  /*1150*/  LOP3.LUT R18, R18, 0x1, RZ, 0xc0, !PT ;  /* 0x0000000112127812 */ /* 0x000fe400078ec0ff */
[----:B---3--:R-:W-:Y:S02]  /*1160*/  SHF.R.U32.HI R12, RZ, R23, R12 ;  /* 0x00000017ff0c7219 */ /* 0x008fe4000001160c */
[----:B------:R-:W-:Y:S02]  /*1170*/  ISETP.NE.U32.AND P1, PT, R18, 0x1, PT ;  /* 0x000000011200780c */ /* 0x000fe40003f25070 */
[----:B------:R-:W-:Y:S02]  /*1180*/  LOP3.LUT R12, R12, 0x1, RZ, 0xc0, !PT ;  /* 0x000000010c0c7812 */ /* 0x000fe400078ec0ff */
[----:B----4-:R-:W-:Y:S02]  /*1190*/  SHF.R.U32.HI R14, RZ, R19, R14 ;  /* 0x00000013ff0e7219 */ /* 0x010fe4000001160e */
[----:B------:R-:W-:-:S02]  /*11a0*/  ISETP.NE.U32.AND P2, PT, R12, 0x1, PT ;  /* 0x000000010c00780c */ /* 0x000fc40003f45070 */
[----:B------:R-:W-:Y:S02]  /*11b0*/  LOP3.LUT R14, R14, 0x1, RZ, 0xc0, !PT ;  /* 0x000000010e0e7812 */ /* 0x000fe400078ec0ff */
[----:B------:R-:W-:Y:S02]  /*11c0*/  SHF.R.U32.HI R10, RZ, R21, R10 ;  /* 0x00000015ff0a7219 */ /* 0x000fe4000001160a */
[----:B------:R-:W-:Y:S01]  /*11d0*/  ISETP.NE.U32.AND P3, PT, R14, 0x1, PT ;  /* 0x000000010e00780c */ /* 0x000fe20003f65070 */
[----:B------:R-:W0:Y:S01]  /*11e0*/  @!P1 LDC.64 R16, c[0x0][0x380] ;  /* 0x0000e000ff109b82 */ /* 0x000e220000000a00 */
[----:B------:R-:W-:-:S04]  /*11f0*/  LOP3.LUT R10, R10, 0x1, RZ, 0xc0, !PT ;  /* 0x000000010a0a7812 */ /* 0x000fc800078ec0ff */
[----:B------:R-:W-:-:S03]  /*1200*/  ISETP.NE.U32.AND P4, PT, R10, 0x1, PT ;  /* 0x000000010a00780c */ /* 0x000fc60003f85070 */
[----:B------:R-:W1:Y:S08]  /*1210*/  @!P2 LDC.64 R14, c[0x0][0x380] ;  /* 0x0000e000ff0eab82 */ /* 0x000e700000000a00 */
[----:B------:R-:W2:Y:S08]  /*1220*/  @!P3 LDC.64 R10, c[0x0][0x380] ;  /* 0x0000e000ff0abb82 */ /* 0x000eb00000000a00 */
[----:B------:R-:W3:Y:S01]  /*1230*/  @!P4 LDC.64 R12, c[0x0][0x380] ;  /* 0x0000e000ff0ccb82 */ /* 0x000ee20000000a00 */
[C---:B0----5:R-:W-:Y:S01]  /*1240*/  @!P1 IMAD.WIDE R16, R0.reuse, 0x4, R16 ;  /* 0x0000000400109825 */ /* 0x061fe200078e0210 */
[----:B------:R-:W-:-:S05]  /*1250*/  @!P1 IADD3 R0, PT, PT, R0, 0x1, RZ ;  /* 0x0000000100009810 */ /* 0x000fca0007ffe0ff */
[----:B------:R0:W4:Y:S01]  /*1260*/  @!P1 LDG.E.CONSTANT R17, desc[UR12][R16.64] ;  /* 0x0000000c10119981 */ /* 0x000122000c1e9900 */
[----:B-1----:R-:W-:-:S04]  /*1270*/  @!P2 IMAD.WIDE R14, R0, 0x4, R14 ;  /* 0x00000004000ea825 */ /* 0x002fc800078e020e */
[----:B------:R-:W-:Y:S01]  /*1280*/  @!P2 VIADD R0, R0, 0x1 ;  /* 0x000000010000a836 */ /* 0x000fe20000000000 */
[----:B------:R1:W4:Y:S03]  /*1290*/  @!P2 LDG.E.CONSTANT R21, desc[UR12][R14.64] ;  /* 0x0000000c0e15a981 */ /* 0x000326000c1e9900 */
[----:B--2---:R-:W-:-:S04]  /*12a0*/  @!P3 IMAD.WIDE R10, R0, 0x4, R10 ;  /* 0x00000004000ab825 */ /* 0x004fc800078e020a */
[----:B------:R-:W-:Y:S01]  /*12b0*/  @!P3 VIADD R0, R0, 0x1 ;  /* 0x000000010000b836 */ /* 0x000fe20000000000 */
[----:B------:R2:W4:Y:S03]  /*12c0*/  @!P3 LDG.E.CONSTANT R23, desc[UR12][R10.64] ;  /* 0x0000000c0a17b981 */ /* 0x000526000c1e9900 */
[----:B---3--:R-:W-:-:S06]  /*12d0*/  @!P4 IMAD.WIDE R12, R0, 0x4, R12 ;  /* 0x00000004000cc825 */ /* 0x008fcc00078e020c */
[----:B------:R-:W3:Y:S01]  /*12e0*/  @!P4 LDG.E.CONSTANT R13, desc[UR12][R12.64] ;  /* 0x0000000c0c0dc981 */ /* 0x000ee2000c1e9900 */
[----:B------:R-:W0:Y:S01]  /*12f0*/  S2UR UR8, SR_CgaCtaId ;  /* 0x00000000000879c3 */ /* 0x000e220000008800 */
[----:B------:R-:W-:Y:S01]  /*1300*/  IMAD.IADD R18, R25, 0x1, -R22 ;  /* 0x0000000119127824 */ /* 0x000fe200078e0a16 */
[----:B------:R-:W-:-:S04]  /*1310*/  UMOV UR5, 0x400 ;  /* 0x0000040000057882 */ /* 0x000fc80000000000 */
[----:B------:R-:W-:Y:S01]  /*1320*/  LEA R18, R3, R18, 0x8 ;  /* 0x0000001203127211 */ /* 0x000fe200078e40ff */
[----:B0-----:R-:W-:-:S06]  /*1330*/  ULEA UR5, UR8, UR5, 0x18 ;  /* 0x0000000508057291 */ /* 0x001fcc000f8ec0ff */
[----:B------:R-:W-:-:S05]  /*1340*/  LEA R18, R18, UR5, 0x2 ;  /* 0x0000000512127c11 */ /* 0x000fca000f8e10ff */
[----:B------:R-:W4:Y:S04]  /*1350*/  @!P1 LDS R16, [R18] ;  /* 0x0000000012109984 */ /* 0x000f280000000800 */
[----:B-1----:R-:W0:Y:S04]  /*1360*/  @!P2 LDS R15, [R18+0x4] ;  /* 0x00000400120fa984 */ /* 0x002e280000000800 */
[----:B------:R-:W1:Y:S04]  /*1370*/  @!P3 LDS R19, [R18+0x8] ;  /* 0x000008001213b984 */ /* 0x000e680000000800 */
[----:B--2---:R-:W3:Y:S01]  /*1380*/  @!P4 LDS R11, [R18+0xc] ;  /* 0x00000c00120bc984 */ /* 0x004ee20000000800 */
[----:B------:R-:W-:-:S02]  /*1390*/  VIADD R25, R25, 0x4 ;  /* 0x0000000419197836 */ /* 0x000fc40000000000 */
[----:B------:R-:W-:Y:S02]  /*13a0*/  @!P4 VIADD R0, R0, 0x1 ;  /* 0x000000010000c836 */ /* 0x000fe40000000000 */
[----:B----4-:R-:W-:-:S04]  /*13b0*/  @!P1 FFMA R2, R17, R16, R2 ;  /* 0x0000001011029223 */ /* 0x010fc80000000002 */
[----:B0-----:R-:W-:-:S04]  /*13c0*/  @!P2 FFMA R2, R21, R15, R2 ;  /* 0x0000000f1502a223 */ /* 0x001fc80000000002 */
[----:B-1----:R-:W-:-:S04]  /*13d0*/  @!P3 FFMA R2, R23, R19, R2 ;  /* 0x000000131702b223 */ /* 0x002fc80000000002 */
[----:B---3--:R-:W-:-:S07]  /*13e0*/  @!P4 FFMA R2, R13, R11, R2 ;  /* 0x0000000b0d02c223 */ /* 0x008fce0000000002 */
.L_x_42:
[----:B------:R-:W-:Y:S05]  /*13f0*/  BRA.U !UP1, `(.L_x_39) ;  /* 0x0000000109fc7547 */ /* 0x000fea000b800000 */
[----:B------:R-:W-:Y:S02]  /*1400*/  UISETP.NE.AND UP0, UPT, UR9, 0x1, UPT ;  /* 0x000000010900788c */ /* 0x000fe4000bf05270 */
[----:B------:R-:W-:-:S04]  /*1410*/  ULOP3.LUT UR5, UR10, 0x1, URZ, 0xc0, !UPT ;  /* 0x000000010a057892 */ /* 0x000fc8000f8ec0ff */
[----:B------:R-:W-:-:S03]  /*1420*/  UISETP.NE.U32.AND UP1, UPT, UR5, 0x1, UPT ;  /* 0x000000010500788c */ /* 0x000fc6000bf25070 */
[----:B------:R-:W-:Y:S08]  /*1430*/  BRA.U !UP0, `(.L_x_43) ;  /* 0x0000000108907547 */ /* 0x000ff0000b800000 */
[----:B------:R-:W0:Y:S01]  /*1440*/  LDC.64 R10, c[0x0][0x388] ;  /* 0x0000e200ff0a7b82 */ /* 0x000e220000000a00 */
[----:B------:R-:W-:-:S05]  /*1450*/  VIADD R17, R25, UR6 ;  /* 0x0000000619117c36 */ /* 0x000fca0008000000 */
[C---:B------:R-:W-:Y:S02]  /*1460*/  IADD3 R15, PT, PT, R17.reuse, 0x1, RZ ;  /* 0x00000001110f7810 */ /* 0x040fe40007ffe0ff */
[-C--:B0-----:R-:W-:Y:S02]  /*1470*/  LEA.HI R12, P1, R17, R10.reuse, RZ, 0x1d ;  /* 0x0000000a110c7211 */ /* 0x081fe4000783e8ff */
[----:B------:R-:W-:-:S03]  /*1480*/  LEA.HI R10, P2, R15, R10, RZ, 0x1d ;  /* 0x0000000a0f0a7211 */ /* 0x000fc6000785e8ff */
[--C-:B------:R-:W-:Y:S02]  /*1490*/  IMAD.X R13, RZ, RZ, R11.reuse, P1 ;  /* 0x000000ffff0d7224 */ /* 0x100fe400008e060b */
[----:B------:R-:W-:-:S04]  /*14a0*/  IMAD.X R11, RZ, RZ, R11, P2 ;  /* 0x000000ffff0b7224 */ /* 0x000fc800010e060b */
[----:B------:R-:W2:Y:S04]  /*14b0*/  LDG.E.U8.CONSTANT R13, desc[UR12][R12.64] ;  /* 0x0000000c0c0d7981 */ /* 0x000ea8000c1e9100 */
[----:B------:R-:W3:Y:S01]  /*14c0*/  LDG.E.U8.CONSTANT R10, desc[UR12][R10.64] ;  /* 0x0000000c0a0a7981 */ /* 0x000ee2000c1e9100 */
[----:B------:R-:W-:Y:S02]  /*14d0*/  LOP3.LUT R14, R17, 0x7, RZ, 0xc0, !PT ;  /* 0x00000007110e7812 */ /* 0x000fe400078ec0ff */
[----:B------:R-:W-:Y:S01]  /*14e0*/  LOP3.LUT R15, R15, 0x7, RZ, 0xc0, !PT ;  /* 0x000000070f0f7812 */ /* 0x000fe200078ec0ff */
[----:B------:R-:W0:Y:S01]  /*14f0*/  S2UR UR8, SR_CgaCtaId ;  /* 0x00000000000879c3 */ /* 0x000e220000008800 */
[----:B--2---:R-:W-:-:S04]  /*1500*/  SHF.R.U32.HI R14, RZ, R14, R13 ;  /* 0x0000000eff0e7219 */ /* 0x004fc8000001160d */
[----:B------:R-:W-:Y:S02]  /*1510*/  LOP3.LUT R14, R14, 0x1, RZ, 0xc0, !PT ;  /* 0x000000010e0e7812 */ /* 0x000fe400078ec0ff */
[----:B---3--:R-:W-:Y:S02]  /*1520*/  SHF.R.U32.HI R15, RZ, R15, R10 ;  /* 0x0000000fff0f7219 */ /* 0x008fe4000001160a */
[----:B------:R-:W-:Y:S02]  /*1530*/  ISETP.NE.U32.AND P1, PT, R14, 0x1, PT ;  /* 0x000000010e00780c */ /* 0x000fe40003f25070 */
[----:B------:R-:W-:-:S04]  /*1540*/  LOP3.LUT R15, R15, 0x1, RZ, 0xc0, !PT ;  /* 0x000000010f0f7812 */ /* 0x000fc800078ec0ff */
[----:B------:R-:W-:-:S07]  /*1550*/  ISETP.NE.U32.AND P2, PT, R15, 0x1, PT ;  /* 0x000000010f00780c */ /* 0x000fce0003f45070 */
[----:B------:R-:W1:Y:S08]  /*1560*/  @!P1 LDC.64 R14, c[0x0][0x380] ;  /* 0x0000e000ff0e9b82 */ /* 0x000e700000000a00 */
[----:B------:R-:W2:Y:S01]  /*1570*/  @!P2 LDC.64 R12, c[0x0][0x380] ;  /* 0x0000e000ff0cab82 */ /* 0x000ea20000000a00 */
[----:B-1---5:R-:W-:-:S04]  /*1580*/  @!P1 IMAD.WIDE R14, R0, 0x4, R14 ;  /* 0x00000004000e9825 */ /* 0x022fc800078e020e */
[----:B------:R-:W-:Y:S02]  /*1590*/  @!P1 VIADD R0, R0, 0x1 ;  /* 0x0000000100009836 */ /* 0x000fe40000000000 */
[----:B------:R-:W3:Y:S02]  /*15a0*/  @!P1 LDG.E.CONSTANT R15, desc[UR12][R14.64] ;  /* 0x0000000c0e0f9981 */ /* 0x000ee4000c1e9900 */
[----:B--2---:R-:W-:-:S06]  /*15b0*/  @!P2 IMAD.WIDE R12, R0, 0x4, R12 ;  /* 0x00000004000ca825 */ /* 0x004fcc00078e020c */
[----:B------:R-:W2:Y:S01]  /*15c0*/  @!P2 LDG.E.CONSTANT R13, desc[UR12][R12.64] ;  /* 0x0000000c0c0da981 */ /* 0x000ea2000c1e9900 */
[----:B------:R-:W-:Y:S01]  /*15d0*/  IADD3 R10, PT, PT, R25, -R22, RZ ;  /* 0x80000016190a7210 */ /* 0x000fe20007ffe0ff */
[----:B------:R-:W-:Y:S02]  /*15e0*/  UMOV UR5, 0x400 ;  /* 0x0000040000057882 */ /* 0x000fe40000000000 */
[----:B0-----:R-:W-:Y:S02]  /*15f0*/  ULEA UR5, UR8, UR5, 0x18 ;  /* 0x0000000508057291 */ /* 0x001fe4000f8ec0ff */
[----:B------:R-:W-:-:S05]  /*1600*/  IMAD R10, R3, 0x100, R10 ;  /* 0x00000100030a7824 */ /* 0x000fca00078e020a */
[----:B------:R-:W-:-:S05]  /*1610*/  LEA R10, R10, UR5, 0x2 ;  /* 0x000000050a0a7c11 */ /* 0x000fca000f8e10ff */
[----:B------:R-:W3:Y:S04]  /*1620*/  @!P1 LDS R11, [R10] ;  /* 0x000000000a0b9984 */ /* 0x000ee80000000800 */
[----:B------:R-:W2:Y:S01]  /*1630*/  @!P2 LDS R17, [R10+0x4] ;  /* 0x000004000a11a984 */ /* 0x000ea20000000800 */
[----:B------:R-:W-:Y:S02]  /*1640*/  VIADD R25, R25, 0x2 ;  /* 0x0000000219197836 */ /* 0x000fe40000000000 */
[----:B------:R-:W-:Y:S02]  /*1650*/  @!P2 VIADD R0, R0, 0x1 ;  /* 0x000000010000a836 */ /* 0x000fe40000000000 */
[----:B---3--:R-:W-:-:S04]  /*1660*/  @!P1 FFMA R2, R15, R11, R2 ;  /* 0x0000000b0f029223 */ /* 0x008fc80000000002 */
[----:B--2---:R-:W-:-:S07]  /*1670*/  @!P2 FFMA R2, R13, R17, R2 ;  /* 0x000000110d02a223 */ /* 0x004fce0000000002 */
.L_x_43:
[----:B------:R-:W-:Y:S05]  /*1680*/  BRA.U UP1, `(.L_x_39) ;  /* 0x0000000101587547 */ /* 0x000fea000b800000 */
[----:B------:R-:W0:Y:S01]  /*1690*/  LDC.64 R10, c[0x0][0x388] ;  /* 0x0000e200ff0a7b82 */ /* 0x000e220000000a00 */
[----:B------:R-:W-:-:S04]  /*16a0*/  IADD3 R13, PT, PT, R25, UR6, RZ ;  /* 0x00000006190d7c10 */ /* 0x000fc8000fffe0ff */
[----:B0-----:R-:W-:-:S05]  /*16b0*/  LEA.HI R10, P1, R13, R10, RZ, 0x1d ;  /* 0x0000000a0d0a7211 */ /* 0x001fca000783e8ff */
[----:B------:R-:W-:-:S05]  /*16c0*/  IMAD.X R11, RZ, RZ, R11, P1 ;  /* 0x000000ffff0b7224 */ /* 0x000fca00008e060b */
[----:B------:R-:W2:Y:S01]  /*16d0*/  LDG.E.U8.CONSTANT R10, desc[UR12][R10.64] ;  /* 0x0000000c0a0a7981 */ /* 0x000ea2000c1e9100 */
[----:B------:R-:W-:-:S04]  /*16e0*/  LOP3.LUT R13, R13, 0x7, RZ, 0xc0, !PT ;  /* 0x000000070d0d7812 */ /* 0x000fc800078ec0ff */
[----:B--2---:R-:W-:-:S04]  /*16f0*/  SHF.R.U32.HI R13, RZ, R13, R10 ;  /* 0x0000000dff0d7219 */ /* 0x004fc8000001160a */
[----:B------:R-:W-:-:S04]  /*1700*/  LOP3.LUT R13, R13, 0x1, RZ, 0xc0, !PT ;  /* 0x000000010d0d7812 */ /* 0x000fc800078ec0ff */
[----:B------:R-:W-:-:S13]  /*1710*/  ISETP.NE.U32.AND P1, PT, R13, 0x1, PT ;  /* 0x000000010d00780c */ /* 0x000fda0003f25070 */
[----:B------:R-:W-:Y:S05]  /*1720*/  @P1 BRA `(.L_x_39) ;  /* 0x0000000000301947 */ /* 0x000fea0003800000 */
[----:B------:R-:W0:Y:S02]  /*1730*/  LDC.64 R10, c[0x0][0x380] ;  /* 0x0000e000ff0a7b82 */ /* 0x000e240000000a00 */
[----:B0----5:R-:W-:-:S06]  /*1740*/  IMAD.WIDE R10, R0, 0x4, R10 ;  /* 0x00000004000a7825 */ /* 0x021fcc00078e020a */
[----:B------:R-:W2:Y:S01]  /*1750*/  LDG.E.CONSTANT R11, desc[UR12][R10.64] ;  /* 0x0000000c0a0b7981 */ /* 0x000ea2000c1e9900 */
[----:B------:R-:W0:Y:S01]  /*1760*/  S2UR UR8, SR_CgaCtaId ;  /* 0x00000000000879c3 */ /* 0x000e220000008800 */
[----:B------:R-:W-:Y:S01]  /*1770*/  IMAD.IADD R12, R25, 0x1, -R22 ;  /* 0x00000001190c7824 */ /* 0x000fe200078e0a16 */
[----:B------:R-:W-:Y:S01]  /*1780*/  UMOV UR5, 0x400 ;  /* 0x0000040000057882 */ /* 0x000fe20000000000 */
[----:B------:R-:W-:-:S03]  /*1790*/  VIADD R0, R0, 0x1 ;  /* 0x0000000100007836 */ /* 0x000fc60000000000 */
[----:B------:R-:W-:Y:S01]  /*17a0*/  LEA R12, R3, R12, 0x8 ;  /* 0x0000000c030c7211 */ /* 0x000fe200078e40ff */
[----:B0-----:R-:W-:-:S06]  /*17b0*/  ULEA UR5, UR8, UR5, 0x18 ;  /* 0x0000000508057291 */ /* 0x001fcc000f8ec0ff */
[----:B------:R-:W-:-:S05]  /*17c0*/  LEA R12, R12, UR5, 0x2 ;  /* 0x000000050c0c7c11 */ /* 0x000fca000f8e10ff */
[----:B------:R-:W2:Y:S02]  /*17d0*/  LDS R13, [R12] ;  /* 0x000000000c0d7984 */ /* 0x000ea40000000800 */
[----:B--2---:R-:W-:-:S07]  /*17e0*/  FFMA R2, R11, R13, R2 ;  /* 0x0000000d0b027223 */ /* 0x004fce0000000002 */
.L_x_39:
[----:B------:R-:W-:Y:S05]  /*17f0*/  BSYNC.RECONVERGENT B0 ;  /* 0x0000000000007941 */ /* 0x000fea0003800200 */
.L_x_38:
[----:B------:R-:W-:Y:S01]  /*1800*/  BAR.SYNC.DEFER_BLOCKING 0x0 ;  /* 0x0000000000007b1d */ /* 0x000fe20000010000 */
[----:B------:R-:W-:-:S05]  /*1810*/  UIADD3 UR4, UPT, UPT, UR4, 0x1, URZ ;  /* 0x0000000104047890 */ /* 0x000fca000fffe0ff */
[----:B------:R-:W-:Y:S07]  /*1820*/  @!P0 BRA `(.L_x_44) ;  /* 0xffffffe8008c8947 */ /* 0x000fee000383ffff */
.L_x_32:
[----:B-----5:R-:W0:Y:S01]  /*1830*/  S2R R0, SR_TID.X ;  /* 0x0000000000007919 */ /* 0x020e220000002100 */
[----:B------:R-:W3:Y:S01]  /*1840*/  LDCU UR5, c[0x0][0x3a8] ;  /* 0x00007500ff0577ac */ /* 0x000ee20008000800 */
[----:B-1--4-:R-:W-:-:S05]  /*1850*/  IMAD.U32 R3, RZ, RZ, UR15 ;  /* 0x0000000fff037e24 */ /* 0x012fca000f8e00ff */
[----:B0-----:R-:W-:-:S04]  /*1860*/  LEA R0, R3, R0, 0x8 ;  /* 0x0000000003007211 */ /* 0x001fc800078e40ff */
[----:B---3--:R-:W-:-:S13]  /*1870*/  ISETP.GE.AND P0, PT, R0, UR5, PT ;  /* 0x0000000500007c0c */ /* 0x008fda000bf06270 */
[----:B--2---:R-:W-:Y:S05]  /*1880*/  @P0 EXIT ;  /* 0x000000000000094d */ /* 0x004fea0003800000 */
[----:B------:R-:W0:Y:S01]  /*1890*/  LDCU UR4, c[0x0][0x3b0] ;  /* 0x00007600ff0477ac */ /* 0x000e220008000800 */
[----:B------:R-:W1:Y:S01]  /*18a0*/  LDC.64 R4, c[0x0][0x3a0] ;  /* 0x0000e800ff047b82 */ /* 0x000e620000000a00 */
[----:B0-----:R-:W-:-:S04]  /*18b0*/  IMAD.U32 R3, RZ, RZ, UR4 ;  /* 0x00000004ff037e24 */ /* 0x001fc8000f8e00ff */
[----:B------:R-:W-:-:S04]  /*18c0*/  IMAD R3, R0, R3, UR14 ;  /* 0x0000000e00037e24 */ /* 0x000fc8000f8e0203 */
[----:B-1----:R-:W-:-:S05]  /*18d0*/  IMAD.WIDE R4, R3, 0x4, R4 ;  /* 0x0000000403047825 */ /* 0x002fca00078e0204 */
[----:B------:R-:W-:Y:S01]  /*18e0*/  STG.E desc[UR12][R4.64], R2 ;  /* 0x0000000204007986 */ /* 0x000fe2000c10190c */
[----:B------:R-:W-:Y:S05]  /*18f0*/  EXIT ;  /* 0x000000000000794d */ /* 0x000fea0003800000 */
.L_x_45:
        /* <DEDUP_REMOVED lines=16> */
.L_x_87:


//--------------------- .text._Z20sparse_matmul_kernelPKfPKhPKiS0_Pfiii --------------------------
	.section	.text._Z20sparse_matmul_kernelPKfPKhPKiS0_Pfiii,"ax",@progbits
	.align	128
        .global         _Z20sparse_matmul_kernelPKfPKhPKiS0_Pfiii
        .type           _Z20sparse_matmul_kernelPKfPKhPKiS0_Pfiii,@function
        .size           _Z20sparse_matmul_kernelPKfPKhPKiS0_Pfiii,(.L_x_88 - _Z20sparse_matmul_kernelPKfPKhPKiS0_Pfiii)
        .other          _Z20sparse_matmul_kernelPKfPKhPKiS0_Pfiii,@"STO_CUDA_ENTRY STV_DEFAULT"
_Z20sparse_matmul_kernelPKfPKhPKiS0_Pfiii:
.text._Z20sparse_matmul_kernelPKfPKhPKiS0_Pfiii:
[----:B------:R-:W-:Y:S01]  /*0000*/  LDC R1, c[0x0][0x37c] ;  /* 0x0000df00ff017b82 */ /* 0x000fe20000000800 */
[----:B------:R-:W0:Y:S07]  /*0010*/  S2R R3, SR_TID.X ;  /* 0x0000000000037919 */ /* 0x000e2e0000002100 */
[----:B------:R-:W0:Y:S01]  /*0020*/  S2UR UR4, SR_CTAID.Y ;  /* 0x00000000000479c3 */ /* 0x000e220000002600 */
[----:B------:R-:W1:Y:S07]  /*0030*/  LDCU UR5, c[0x0][0x3a8] ;  /* 0x00007500ff0577ac */ /* 0x000e6e0008000800 */
[----:B------:R-:W0:Y:S02]  /*0040*/  LDC R0, c[0x0][0x360] ;  /* 0x0000d800ff007b82 */ /* 0x000e240000000800 */
[----:B0-----:R-:W-:-:S05]  /*0050*/  IMAD R0, R0, UR4, R3 ;  /* 0x0000000400007c24 */ /* 0x001fca000f8e0203 */
[----:B-1----:R-:W-:-:S13]  /*0060*/  ISETP.GE.AND P0, PT, R0, UR5, PT ;  /* 0x0000000500007c0c */ /* 0x002fda000bf06270 */
[----:B------:R-:W-:Y:S05]  /*0070*/  @P0 EXIT ;  /* 0x000000000000094d */ /* 0x000fea0003800000 */
[----:B------:R-:W0:Y:S01]  /*0080*/  LDCU UR4, c[0x0][0x3ac] ;  /* 0x00007580ff0477ac */ /* 0x000e220008000800 */
[----:B------:R-:W1:Y:S01]  /*0090*/  S2R R3, SR_CTAID.X ;  /* 0x0000000000037919 */ /* 0x000e620000002500 */
[----:B------:R-:W-:Y:S01]  /*00a0*/  IMAD.MOV.U32 R2, RZ, RZ, RZ ;  /* 0x000000ffff027224 */ /* 0x000fe200078e00ff */
[----:B------:R-:W2:Y:S01]  /*00b0*/  LDCU.64 UR8, c[0x0][0x358] ;  /* 0x00006b00ff0877ac */ /* 0x000ea20008000a00 */
[----:B0-----:R-:W-:-:S09]  /*00c0*/  UISETP.GE.AND UP0, UPT, UR4, 0x1, UPT ;  /* 0x000000010400788c */ /* 0x001fd2000bf06270 */
[----:B--2---:R-:W-:Y:S05]  /*00d0*/  BRA.U !UP0, `(.L_x_46) ;  /* 0x0000001108487547 */ /* 0x004fea000b800000 */
[----:B------:R-:W1:Y:S02]  /*00e0*/  LDC.64 R8, c[0x0][0x390] ;  /* 0x0000e400ff087b82 */ /* 0x000e640000000a00 */
[----:B-1----:R-:W-:-:S05]  /*00f0*/  IMAD.WIDE.U32 R8, R3, 0x4, R8 ;  /* 0x0000000403087825 */ /* 0x002fca00078e0008 */
[----:B------:R0:W5:Y:S01]  /*0100*/  LDG.E.CONSTANT R4, desc[UR8][R8.64] ;  /* 0x0000000808047981 */ /* 0x000162000c1e9900 */
[----:B------:R-:W-:Y:S02]  /*0110*/  UISETP.GE.U32.AND UP0, UPT, UR4, 0x8, UPT ;  /* 0x000000080400788c */ /* 0x000fe4000bf06070 */
[----:B------:R-:W-:Y:S01]  /*0120*/  IMAD R5, R3, UR4, RZ ;  /* 0x0000000403057c24 */ /* 0x000fe2000f8e02ff */
[----:B------:R-:W-:Y:S02]  /*0130*/  ULOP3.LUT UR5, UR4, 0x7, URZ, 0xc0, !UPT ;  /* 0x0000000704057892 */ /* 0x000fe4000f8ec0ff */
[----:B------:R-:W-:Y:S02]  /*0140*/  IMAD R6, R0, UR4, RZ ;  /* 0x0000000400067c24 */ /* 0x000fe4000f8e02ff */
[----:B------:R-:W-:Y:S01]  /*0150*/  IMAD.MOV.U32 R2, RZ, RZ, RZ ;  /* 0x000000ffff027224 */ /* 0x000fe200078e00ff */
[----:B------:R-:W-:Y:S01]  /*0160*/  UISETP.NE.AND UP1, UPT, UR5, URZ, UPT ;  /* 0x000000ff0500728c */ /* 0x000fe2000bf25270 */
[----:B------:R-:W-:Y:S01]  /*0170*/  IMAD.MOV.U32 R7, RZ, RZ, RZ ;  /* 0x000000ffff077224 */ /* 0x000fe200078e00ff */
[----:B0-----:R-:W-:Y:S09]  /*0180*/  BRA.U !UP0, `(.L_x_47) ;  /* 0x0000000908047547 */ /* 0x001ff2000b800000 */
[----:B------:R-:W0:Y:S01]  /*0190*/  LDC.64 R12, c[0x0][0x388] ;  /* 0x0000e200ff0c7b82 */ /* 0x000e220000000a00 */
[C---:B------:R-:W-:Y:S01]  /*01a0*/  VIADD R2, R5.reuse, 0x2 ;  /* 0x0000000205027836 */ /* 0x040fe20000000000 */
[C---:B------:R-:W-:Y:S01]  /*01b0*/  IADD3 R7, PT, PT, R5.reuse, 0x3, RZ ;  /* 0x0000000305077810 */ /* 0x040fe20007ffe0ff */
[C---:B------:R-:W-:Y:S01]  /*01c0*/  VIADD R9, R5.reuse, 0x5 ;  /* 0x0000000505097836 */ /* 0x040fe20000000000 */
[C---:B------:R-:W-:Y:S01]  /*01d0*/  LOP3.LUT R8, R5.reuse, 0x7, RZ, 0xc0, !PT ;  /* 0x0000000705087812 */ /* 0x040fe200078ec0ff */
[C---:B------:R-:W-:Y:S01]  /*01e0*/  VIADD R10, R5.reuse, 0x6 ;  /* 0x00000006050a7836 */ /* 0x040fe20000000000 */
[----:B------:R-:W-:Y:S01]  /*01f0*/  LOP3.LUT R2, R2, 0x7, RZ, 0xc0, !PT ;  /* 0x0000000702027812 */ /* 0x000fe200078ec0ff */
[----:B------:R-:W-:Y:S01]  /*0200*/  VIADD R14, R5, 0xffffffff ;  /* 0xffffffff050e7836 */ /* 0x000fe20000000000 */
[----:B------:R-:W-:Y:S01]  /*0210*/  LOP3.LUT R7, R7, 0x7, RZ, 0xc0, !PT ;  /* 0x0000000707077812 */ /* 0x000fe200078ec0ff */
[----:B------:R-:W-:Y:S01]  /*0220*/  IMAD.MOV.U32 R22, RZ, RZ, 0x1 ;  /* 0x00000001ff167424 */ /* 0x000fe200078e00ff */
[----:B------:R-:W-:Y:S01]  /*0230*/  LOP3.LUT R11, R9, 0x7, RZ, 0xc0, !PT ;  /* 0x00000007090b7812 */ /* 0x000fe200078ec0ff */
[----:B------:R-:W-:Y:S01]  /*0240*/  ULOP3.LUT UR4, UR4, 0x7ffffff8, URZ, 0xc0, !UPT ;  /* 0x7ffffff804047892 */ /* 0x000fe2000f8ec0ff */
[----:B------:R-:W-:Y:S01]  /*0250*/  LOP3.LUT R20, R10, 0x7, RZ, 0xc0, !PT ;  /* 0x000000070a147812 */ /* 0x000fe200078ec0ff */
[----:B------:R-:W1:Y:S01]  /*0260*/  LDCU.64 UR6, c[0x0][0x398] ;  /* 0x00007300ff0677ac */ /* 0x000e620008000a00 */
[----:B------:R-:W-:-:S02]  /*0270*/  LOP3.LUT R21, R8, 0x4, RZ, 0x3c, !PT ;  /* 0x0000000408157812 */ /* 0x000fc400078e3cff */
[----:B------:R-:W-:Y:S02]  /*0280*/  LOP3.LUT R14, R14, 0x7, RZ, 0xc0, !PT ;  /* 0x000000070e0e7812 */ /* 0x000fe400078ec0ff */
[C---:B------:R-:W-:Y:S01]  /*0290*/  SHF.L.U32 R9, R22.reuse, R2, RZ ;  /* 0x0000000216097219 */ /* 0x040fe200000006ff */
[----:B------:R-:W-:Y:S01]  /*02a0*/  HFMA2 R2, -RZ, RZ, 0, 0 ;  /* 0x00000000ff027431 */ /* 0x000fe200000001ff */
[C---:B------:R-:W-:Y:S01]  /*02b0*/  SHF.L.U32 R10, R22.reuse, R7, RZ ;  /* 0x00000007160a7219 */ /* 0x040fe200000006ff */
[----:B------:R-:W-:Y:S01]  /*02c0*/  IMAD.U32 R7, RZ, RZ, UR4 ;  /* 0x00000004ff077e24 */ /* 0x000fe2000f8e00ff */
[C---:B------:R-:W-:Y:S01]  /*02d0*/  SHF.L.U32 R11, R22.reuse, R11, RZ ;  /* 0x0000000b160b7219 */ /* 0x040fe200000006ff */
[----:B------:R-:W-:Y:S01]  /*02e0*/  UMOV UR4, URZ ;  /* 0x000000ff00047c82 */ /* 0x000fe20008000000 */
[C---:B------:R-:W-:Y:S02]  /*02f0*/  SHF.L.U32 R20, R22.reuse, R20, RZ ;  /* 0x0000001416147219 */ /* 0x040fe400000006ff */
[----:B------:R-:W-:-:S02]  /*0300*/  SHF.L.U32 R21, R22, R21, RZ ;  /* 0x0000001516157219 */ /* 0x000fc400000006ff */
[----:B------:R-:W-:-:S07]  /*0310*/  SHF.L.U32 R22, R22, R14, RZ ;  /* 0x0000000e16167219 */ /* 0x000fce00000006ff */
.L_x_48:
[----:B------:R-:W-:-:S05]  /*0320*/  VIADD R25, R5, UR4 ;  /* 0x0000000405197c36 */ /* 0x000fca0008000000 */
[----:B0-----:R-:W-:-:S05]  /*0330*/  LEA.HI R14, P0, R25, R12, RZ, 0x1d ;  /* 0x0000000c190e7211 */ /* 0x001fca000781e8ff */
[----:B------:R-:W-:-:S06]  /*0340*/  IMAD.X R15, RZ, RZ, R13, P0 ;  /* 0x000000ffff0f7224 */ /* 0x000fcc00000e060d */
[----:B------:R-:W2:Y:S01]  /*0350*/  LDG.E.U8.CONSTANT R15, desc[UR8][R14.64] ;  /* 0x000000080e0f7981 */ /* 0x000ea2000c1e9100 */
[----:B------:R-:W-:-:S05]  /*0360*/  VIADD R19, R25, 0x1 ;  /* 0x0000000119137836 */ /* 0x000fca0000000000 */
[----:B------:R-:W-:-:S04]  /*0370*/  LEA.HI R18, P0, R19, R12, RZ, 0x1d ;  /* 0x0000000c13127211 */ /* 0x000fc8000781e8ff */
[----:B------:R-:W-:-:S05]  /*0380*/  IADD3.X R19, PT, PT, RZ, R13, RZ, P0, !PT ;  /* 0x0000000dff137210 */ /* 0x000fca00007fe4ff */
[----:B------:R0:W3:Y:S01]  /*0390*/  LDG.E.U8.CONSTANT R18, desc[UR8][R18.64] ;  /* 0x0000000812127981 */ /* 0x0000e2000c1e9100 */
[----:B------:R-:W-:-:S05]  /*03a0*/  VIADD R17, R25, 0x2 ;  /* 0x0000000219117836 */ /* 0x000fca0000000000 */
[----:B------:R-:W-:-:S05]  /*03b0*/  LEA.HI R16, P0, R17, R12, RZ, 0x1d ;  /* 0x0000000c11107211 */ /* 0x000fca000781e8ff */
[----:B------:R-:W-:Y:S01]  /*03c0*/  IMAD.X R17, RZ, RZ, R13, P0 ;  /* 0x000000ffff117224 */ /* 0x000fe200000e060d */
[----:B0-----:R-:W-:-:S04]  /*03d0*/  IADD3 R19, PT, PT, R25, 0x3, RZ ;  /* 0x0000000319137810 */ /* 0x001fc80007ffe0ff */
[----:B------:R0:W4:Y:S02]  /*03e0*/  LDG.E.U8.CONSTANT R24, desc[UR8][R16.64] ;  /* 0x0000000810187981 */ /* 0x000124000c1e9100 */
[----:B0-----:R-:W-:Y:S02]  /*03f0*/  IADD3 R17, P2, PT, R6, UR4, RZ ;  /* 0x0000000406117c10 */ /* 0x001fe4000ff5e0ff */
[----:B------:R-:W-:-:S03]  /*0400*/  LEA.HI R16, P3, R19, R12, RZ, 0x1d ;  /* 0x0000000c13107211 */ /* 0x000fc6000787e8ff */
[----:B------:R-:W-:Y:S01]  /*0410*/  IMAD.X R19, RZ, RZ, RZ, P2 ;  /* 0x000000ffff137224 */ /* 0x000fe200010e06ff */
[----:B--2---:R-:W-:-:S04]  /*0420*/  SHF.R.U32.HI R23, RZ, R8, R15 ;  /* 0x00000008ff177219 */ /* 0x004fc8000001160f */
[----:B------:R-:W-:-:S04]  /*0430*/  LOP3.LUT R23, R23, 0x1, RZ, 0xc0, !PT ;  /* 0x0000000117177812 */ /* 0x000fc800078ec0ff */
[----:B------:R-:W-:Y:S01]  /*0440*/  ISETP.NE.U32.AND P0, PT, R23, 0x1, PT ;  /* 0x000000011700780c */ /* 0x000fe20003f05070 */
[----:B------:R-:W-:-:S05]  /*0450*/  VIADD R23, R5, 0x1 ;  /* 0x0000000105177836 */ /* 0x000fca0000000000 */
[----:B------:R-:W-:-:S04]  /*0460*/  LOP3.LUT R23, R23, 0x7, RZ, 0xc0, !PT ;  /* 0x0000000717177812 */ /* 0x000fc800078ec0ff */
[----:B---3--:R-:W-:-:S03]  /*0470*/  SHF.R.U32.HI R18, RZ, R23, R18 ;  /* 0x00000017ff127219 */ /* 0x008fc60000011612 */
[----:B------:R-:W0:Y:S01]  /*0480*/  @!P0 LDC.64 R14, c[0x0][0x398] ;  /* 0x0000e600ff0e8b82 */ /* 0x000e220000000a00 */
[----:B------:R-:W-:Y:S01]  /*0490*/  LOP3.LUT R18, R18, 0x1, RZ, 0xc0, !PT ;  /* 0x0000000112127812 */ /* 0x000fe200078ec0ff */
[----:B------:R-:W-:-:S03]  /*04a0*/  @!P0 VIADD R29, R6, UR4 ;  /* 0x00000004061d8c36 */ /* 0x000fc60008000000 */
[----:B------:R-:W-:-:S03]  /*04b0*/  ISETP.NE.U32.AND P1, PT, R18, 0x1, PT ;  /* 0x000000011200780c */ /* 0x000fc60003f25070 */
[----:B------:R-:W2:Y:S01]  /*04c0*/  @!P0 LDC.64 R26, c[0x0][0x380] ;  /* 0x0000e000ff1a8b82 */ /* 0x000ea20000000a00 */
[----:B-1----:R-:W-:Y:S01]  /*04d0*/  LEA R18, P2, R17, UR6, 0x2 ;  /* 0x0000000611127c11 */ /* 0x002fe2000f8410ff */
[----:B0-----:R-:W-:-:S08]  /*04e0*/  @!P0 IMAD.WIDE.U32 R28, R29, 0x4, R14 ;  /* 0x000000041d1c8825 */ /* 0x001fd000078e000e */
[----:B------:R-:W0:Y:S01]  /*04f0*/  @!P1 LDC.64 R14, c[0x0][0x380] ;  /* 0x0000e000ff0e9b82 */ /* 0x000e220000000a00 */
[----:B------:R-:W-:Y:S01]  /*0500*/  LEA.HI.X R19, R17, UR7, R19, 0x2, P2 ;  /* 0x0000000711137c11 */ /* 0x000fe200090f1413 */
[----:B------:R-:W-:Y:S01]  /*0510*/  IMAD.X R17, RZ, RZ, R13, P3 ;  /* 0x000000ffff117224 */ /* 0x000fe200018e060d */
[----:B------:R1:W3:Y:S01]  /*0520*/  @!P0 LDG.E.CONSTANT R23, desc[UR8][R28.64] ;  /* 0x000000081c178981 */ /* 0x0002e2000c1e9900 */
[----:B--2--5:R-:W-:-:S04]  /*0530*/  @!P0 IMAD.WIDE R26, R4, 0x4, R26 ;  /* 0x00000004041a8825 */ /* 0x024fc800078e021a */
[----:B------:R-:W2:Y:S01]  /*0540*/  LDG.E.U8.CONSTANT R17, desc[UR8][R16.64] ;  /* 0x0000000810117981 */ /* 0x000ea2000c1e9100 */
[----:B------:R-:W-:-:S03]  /*0550*/  @!P0 VIADD R4, R4, 0x1 ;  /* 0x0000000104048836 */ /* 0x000fc60000000000 */
[----:B------:R-:W3:Y:S01]  /*0560*/  @!P0 LDG.E.CONSTANT R27, desc[UR8][R26.64] ;  /* 0x000000081a1b8981 */ /* 0x000ee2000c1e9900 */
[----:B0-----:R-:W-:-:S06]  /*0570*/  @!P1 IMAD.WIDE R14, R4, 0x4, R14 ;  /* 0x00000004040e9825 */ /* 0x001fcc00078e020e */
[----:B------:R-:W2:Y:S04]  /*0580*/  @!P1 LDG.E.CONSTANT R15, desc[UR8][R14.64] ;  /* 0x000000080e0f9981 */ /* 0x000ea8000c1e9900 */
[----:B------:R-:W2:Y:S01]  /*0590*/  @!P1 LDG.E.CONSTANT R14, desc[UR8][R18.64+0x4] ;  /* 0x00000408120e9981 */ /* 0x000ea2000c1e9900 */
[----:B-1----:R-:W-:-:S05]  /*05a0*/  VIADD R29, R25, 0x4 ;  /* 0x00000004191d7836 */ /* 0x002fca0000000000 */
[----:B------:R-:W-:-:S04]  /*05b0*/  LEA.HI R28, P2, R29, R12, RZ, 0x1d ;  /* 0x0000000c1d1c7211 */ /* 0x000fc8000785e8ff */
[----:B------:R-:W-:-:S05]  /*05c0*/  IADD3.X R29, PT, PT, RZ, R13, RZ, P2, !PT ;  /* 0x0000000dff1d7210 */ /* 0x000fca00017fe4ff */
[----:B------:R-:W2:Y:S01]  /*05d0*/  LDG.E.U8.CONSTANT R28, desc[UR8][R28.64] ;  /* 0x000000081c1c7981 */ /* 0x000ea2000c1e9100 */
[----:B----4-:R-:W-:Y:S01]  /*05e0*/  LOP3.LUT P3, RZ, R9, R24, RZ, 0xc0, !PT ;  /* 0x0000001809ff7212 */ /* 0x010fe2000786c0ff */
[----:B------:R-:W-:Y:S02]  /*05f0*/  @!P1 VIADD R4, R4, 0x1 ;  /* 0x0000000104049836 */ /* 0x000fe40000000000 */
[----:B---3--:R-:W-:Y:S01]  /*0600*/  @!P0 FFMA R2, R27, R23, R2 ;  /* 0x000000171b028223 */ /* 0x008fe20000000002 */
[----:B--2---:R-:W-:-:S09]  /*0610*/  LOP3.LUT P0, RZ, R10, R17, RZ, 0xc0, !PT ;  /* 0x000000110aff7212 */ /* 0x004fd2000780c0ff */
[----:B------:R-:W0:Y:S01]  /*0620*/  @P3 LDC.64 R26, c[0x0][0x380] ;  /* 0x0000e000ff1a3b82 */ /* 0x000e220000000a00 */
[----:B------:R-:W-:-:S05]  /*0630*/  VIADD R17, R25, 0x5 ;  /* 0x0000000519117836 */ /* 0x000fca0000000000 */
[----:B------:R-:W-:Y:S01]  /*0640*/  LEA.HI R16, P2, R17, R12, RZ, 0x1d ;  /* 0x0000000c11107211 */ /* 0x000fe2000785e8ff */
[----:B------:R-:W-:Y:S02]  /*0650*/  @!P1 FFMA R2, R15, R14, R2 ;  /* 0x0000000e0f029223 */ /* 0x000fe40000000002 */
[----:B------:R-:W1:Y:S01]  /*0660*/  @P0 LDC.64 R14, c[0x0][0x380] ;  /* 0x0000e000ff0e0b82 */ /* 0x000e620000000a00 */
[C---:B0-----:R-:W-:Y:S01]  /*0670*/  @P3 IMAD.WIDE R26, R4.reuse, 0x4, R26 ;  /* 0x00000004041a3825 */ /* 0x041fe200078e021a */
[----:B------:R-:W-:-:S03]  /*0680*/  @P3 IADD3 R4, PT, PT, R4, 0x1, RZ ;  /* 0x0000000104043810 */ /* 0x000fc60007ffe0ff */
[----:B------:R-:W-:Y:S02]  /*0690*/  IMAD.X R17, RZ, RZ, R13, P2 ;  /* 0x000000ffff117224 */ /* 0x000fe400010e060d */
[----:B------:R-:W-:Y:S01]  /*06a0*/  VIADD R23, R25, 0x6 ;  /* 0x0000000619177836 */ /* 0x000fe20000000000 */
[----:B------:R-:W2:Y:S04]  /*06b0*/  @P3 LDG.E.CONSTANT R27, desc[UR8][R26.64] ;  /* 0x000000081a1b3981 */ /* 0x000ea8000c1e9900 */
[----:B------:R0:W3:Y:S01]  /*06c0*/  LDG.E.U8.CONSTANT R24, desc[UR8][R16.64] ;  /* 0x0000000810187981 */ /* 0x0000e2000c1e9100 */
[----:B-1----:R-:W-:Y:S01]  /*06d0*/  @P0 IMAD.WIDE R14, R4, 0x4, R14 ;  /* 0x00000004040e0825 */ /* 0x002fe200078e020e */
[----:B0-----:R-:W-:-:S04]  /*06e0*/  LEA.HI R16, P1, R23, R12, RZ, 0x1d ;  /* 0x0000000c17107211 */ /* 0x001fc8000783e8ff */
[----:B------:R0:W4:Y:S01]  /*06f0*/  @P0 LDG.E.CONSTANT R29, desc[UR8][R14.64] ;  /* 0x000000080e1d0981 */ /* 0x000122000c1e9900 */
[----:B------:R-:W-:-:S05]  /*0700*/  IMAD.X R17, RZ, RZ, R13, P1 ;  /* 0x000000ffff117224 */ /* 0x000fca00008e060d */
[----:B------:R-:W2:Y:S01]  /*0710*/  LDG.E.U8.CONSTANT R23, desc[UR8][R16.64] ;  /* 0x0000000810177981 */ /* 0x000ea2000c1e9100 */
[----:B0-----:R-:W-:-:S03]  /*0720*/  VIADD R15, R25, 0x7 ;  /* 0x00000007190f7836 */ /* 0x001fc60000000000 */
[----:B------:R-:W4:Y:S02]  /*0730*/  @P3 LDG.E.CONSTANT R25, desc[UR8][R18.64+0x8] ;  /* 0x0000080812193981 */ /* 0x000f24000c1e9900 */
[----:B------:R-:W-:-:S05]  /*0740*/  LEA.HI R14, P1, R15, R12, RZ, 0x1d ;  /* 0x0000000c0f0e7211 */ /* 0x000fca000783e8ff */
[----:B------:R-:W-:-:S06]  /*0750*/  IMAD.X R15, RZ, RZ, R13, P1 ;  /* 0x000000ffff0f7224 */ /* 0x000fcc00008e060d */
[----:B------:R-:W4:Y:S01]  /*0760*/  LDG.E.U8.CONSTANT R15, desc[UR8][R14.64] ;  /* 0x000000080e0f7981 */ /* 0x000f22000c1e9100 */
[----:B------:R-:W-:-:S03]  /*0770*/  LOP3.LUT P2, RZ, R21, R28, RZ, 0xc0, !PT ;  /* 0x0000001c15ff7212 */ /* 0x000fc6000784c0ff */
[----:B------:R-:W4:Y:S01]  /*0780*/  @P0 LDG.E.CONSTANT R28, desc[UR8][R18.64+0xc] ;  /* 0x00000c08121c0981 */ /* 0x000f22000c1e9900 */
[----:B------:R-:W-:Y:S01]  /*0790*/  @P0 VIADD R4, R4, 0x1 ;  /* 0x0000000104040836 */ /* 0x000fe20000000000 */
[----:B---3--:R-:W-:Y:S02]  /*07a0*/  LOP3.LUT P1, RZ, R11, R24, RZ, 0xc0, !PT ;  /* 0x000000180bff7212 */ /* 0x008fe4000782c0ff */
[----:B--2---:R-:W-:-:S06]  /*07b0*/  LOP3.LUT P4, RZ, R20, R23, RZ, 0xc0, !PT ;  /* 0x0000001714ff7212 */ /* 0x004fcc000788c0ff */
[----:B------:R-:W2:Y:S01]  /*07c0*/  @P2 LDG.E.CONSTANT R23, desc[UR8][R18.64+0x10] ;  /* 0x0000100812172981 */ /* 0x000ea2000c1e9900 */
[----:B----4-:R-:W-:Y:S02]  /*07d0*/  @P3 FFMA R2, R27, R25, R2 ;  /* 0x000000191b023223 */ /* 0x010fe40000000002 */
[----:B------:R-:W0:Y:S08]  /*07e0*/  @P2 LDC.64 R26, c[0x0][0x380] ;  /* 0x0000e000ff1a2b82 */ /* 0x000e300000000a00 */
[----:B------:R-:W1:Y:S01]  /*07f0*/  @P1 LDC.64 R24, c[0x0][0x380] ;  /* 0x0000e000ff181b82 */ /* 0x000e620000000a00 */
[----:B------:R-:W-:-:S07]  /*0800*/  LOP3.LUT P3, RZ, R22, R15, RZ, 0xc0, !PT ;  /* 0x0000000f16ff7212 */ /* 0x000fce000786c0ff */
[----:B------:R-:W3:Y:S08]  /*0810*/  @P4 LDC.64 R16, c[0x0][0x380] ;  /* 0x0000e000ff104b82 */ /* 0x000ef00000000a00 */
[----:B------:R-:W4:Y:S01]  /*0820*/  @P3 LDC.64 R14, c[0x0][0x380] ;  /* 0x0000e000ff0e3b82 */ /* 0x000f220000000a00 */
[C---:B0-----:R-:W-:Y:S01]  /*0830*/  @P2 IMAD.WIDE R26, R4.reuse, 0x4, R26 ;  /* 0x00000004041a2825 */ /* 0x041fe200078e021a */
[----:B------:R-:W-:-:S05]  /*0840*/  @P2 IADD3 R4, PT, PT, R4, 0x1, RZ ;  /* 0x0000000104042810 */ /* 0x000fca0007ffe0ff */
[C---:B-1----:R-:W-:Y:S01]  /*0850*/  @P1 IMAD.WIDE R24, R4.reuse, 0x4, R24 ;  /* 0x0000000404181825 */ /* 0x042fe200078e0218 */
[----:B------:R-:W2:Y:S03]  /*0860*/  @P2 LDG.E.CONSTANT R27, desc[UR8][R26.64] ;  /* 0x000000081a1b2981 */ /* 0x000ea6000c1e9900 */
[----:B------:R-:W-:Y:S02]  /*0870*/  @P1 VIADD R4, R4, 0x1 ;  /* 0x0000000104041836 */ /* 0x000fe40000000000 */
[----:B------:R-:W-:Y:S01]  /*0880*/  @P0 FFMA R2, R29, R28, R2 ;  /* 0x0000001c1d020223 */ /* 0x000fe20000000002 */
[----:B------:R-:W2:Y:S01]  /*0890*/  @P1 LDG.E.CONSTANT R25, desc[UR8][R24.64] ;  /* 0x0000000818191981 */ /* 0x000ea2000c1e9900 */
[----:B---3--:R-:W-:-:S03]  /*08a0*/  @P4 IMAD.WIDE R16, R4, 0x4, R16 ;  /* 0x0000000404104825 */ /* 0x008fc600078e0210 */
[----:B------:R-:W3:Y:S01]  /*08b0*/  @P1 LDG.E.CONSTANT R28, desc[UR8][R18.64+0x14] ;  /* 0x00001408121c1981 */ /* 0x000ee2000c1e9900 */
[----:B------:R-:W-:-:S03]  /*08c0*/  @P4 VIADD R4, R4, 0x1 ;  /* 0x0000000104044836 */ /* 0x000fc60000000000 */
[----:B------:R-:W3:Y:S01]  /*08d0*/  @P4 LDG.E.CONSTANT R17, desc[UR8][R16.64] ;  /* 0x0000000810114981 */ /* 0x000ee2000c1e9900 */
[----:B----4-:R-:W-:-:S03]  /*08e0*/  @P3 IMAD.WIDE R14, R4, 0x4, R14 ;  /* 0x00000004040e3825 */ /* 0x010fc600078e020e */
[----:B------:R-:W4:Y:S04]  /*08f0*/  @P4 LDG.E.CONSTANT R29, desc[UR8][R18.64+0x18] ;  /* 0x00001808121d4981 */ /* 0x000f28000c1e9900 */
[----:B------:R-:W4:Y:S04]  /*0900*/  @P3 LDG.E.CONSTANT R15, desc[UR8][R14.64] ;  /* 0x000000080e0f3981 */ /* 0x000f28000c1e9900 */
[----:B------:R-:W4:Y:S01]  /*0910*/  @P3 LDG.E.CONSTANT R16, desc[UR8][R18.64+0x1c] ;  /* 0x00001c0812103981 */ /* 0x000f22000c1e9900 */
[----:B------:R-:W-:-:S06]  /*0920*/  UIADD3 UR4, UPT, UPT, UR4, 0x8, URZ ;  /* 0x0000000804047890 */ /* 0x000fcc000fffe0ff */
[----:B------:R-:W-:Y:S01]  /*0930*/  ISETP.NE.AND P0, PT, R7, UR4, PT ;  /* 0x0000000407007c0c */ /* 0x000fe2000bf05270 */
[----:B------:R-:W-:Y:S02]  /*0940*/  @P3 VIADD R4, R4, 0x1 ;  /* 0x0000000104043836 */ /* 0x000fe40000000000 */
[----:B--2---:R-:W-:-:S04]  /*0950*/  @P2 FFMA R2, R27, R23, R2 ;  /* 0x000000171b022223 */ /* 0x004fc80000000002 */
[----:B---3--:R-:W-:-:S04]  /*0960*/  @P1 FFMA R2, R25, R28, R2 ;  /* 0x0000001c19021223 */ /* 0x008fc80000000002 */
[----:B----4-:R-:W-:-:S04]  /*0970*/  @P4 FFMA R2, R17, R29, R2 ;  /* 0x0000001d11024223 */ /* 0x010fc80000000002 */
[----:B------:R-:W-:Y:S01]  /*0980*/  @P3 FFMA R2, R15, R16, R2 ;  /* 0x000000100f023223 */ /* 0x000fe20000000002 */
[----:B------:R-:W-:Y:S06]  /*0990*/  @P0 BRA `(.L_x_48) ;  /* 0xfffffff800600947 */ /* 0x000fec000383ffff */
.L_x_47:
[----:B------:R-:W-:Y:S05]  /*09a0*/  BRA.U !UP1, `(.L_x_46) ;  /* 0x0000000909147547 */ /* 0x000fea000b800000 */
[----:B------:R-:W0:Y:S01]  /*09b0*/  LDCU UR4, c[0x0][0x3ac] ;  /* 0x00007580ff0477ac */ /* 0x000e220008000800 */
[----:B------:R-:W-:Y:S02]  /*09c0*/  UISETP.GE.U32.AND UP0, UPT, UR5, 0x4, UPT ;  /* 0x000000040500788c */ /* 0x000fe4000bf06070 */
[----:B0-----:R-:W-:-:S04]  /*09d0*/  ULOP3.LUT UR6, UR4, 0x3, URZ, 0xc0, !UPT ;  /* 0x0000000304067892 */ /* 0x001fc8000f8ec0ff */
[----:B------:R-:W-:-:S03]  /*09e0*/  UISETP.NE.AND UP1, UPT, UR6, URZ, UPT ;  /* 0x000000ff0600728c */ /* 0x000fc6000bf25270 */
[----:B------:R-:W-:Y:S08]  /*09f0*/  BRA.U !UP0, `(.L_x_49) ;  /* 0x0000000508087547 */ /* 0x000ff0000b800000 */
[----:B------:R-:W0:Y:S01]  /*0a00*/  LDC.64 R8, c[0x0][0x388] ;  /* 0x0000e200ff087b82 */ /* 0x000e220000000a00 */
[----:B------:R-:W-:Y:S01]  /*0a10*/  IADD3 R23, PT, PT, R5, R7, RZ ;  /* 0x0000000705177210 */ /* 0x000fe20007ffe0ff */
[----:B------:R-:W1:Y:S04]  /*0a20*/  LDCU.64 UR10, c[0x0][0x398] ;  /* 0x00007300ff0a77ac */ /* 0x000e680008000a00 */
        /* <DEDUP_REMOVED lines=19> */
[----:B------:R-:W-:Y:S02]  /*0b60*/  IADD3 R20, P4, PT, R6, R7, RZ ;  /* 0x0000000706147210 */ /* 0x000fe40007f9e0ff */
        /* <DEDUP_REMOVED lines=11> */
[----:B------:R-:W-:Y:S02]  /*0c20*/  LOP3.LUT R8, R8, 0x1, RZ, 0xc0, !PT ;  /* 0x0000000108087812 */ /* 0x000fe400078ec0ff */
[----:B------:R-:W-:Y:S02]  /*0c30*/  @!P3 IADD3 R19, PT, PT, R6, R7, RZ ;  /* 0x000000070613b210 */ /* 0x000fe40007ffe0ff */
[----:B------:R-:W-:-:S03]  /*0c40*/  ISETP.NE.U32.AND P0, PT, R8, 0x1, PT ;  /* 0x000000010800780c */ /* 0x000fc60003f05070 */
[----:B------:R-:W2:Y:S08]  /*0c50*/  @!P3 LDC.64 R16, c[0x0][0x398] ;  /* 0x0000e600ff10bb82 */ /* 0x000eb00000000a00 */
[----:B------:R-:W3:Y:S08]  /*0c60*/  @!P2 LDC.64 R10, c[0x0][0x380] ;  /* 0x0000e000ff0aab82 */ /* 0x000ef00000000a00 */
[----:B------:R-:W4:Y:S01]  /*0c70*/  @!P1 LDC.64 R12, c[0x0][0x380] ;  /* 0x0000e000ff0c9b82 */ /* 0x000f220000000a00 */
[----:B0----5:R-:W-:-:S04]  /*0c80*/  @!P3 IMAD.WIDE R14, R4, 0x4, R14 ;  /* 0x00000004040eb825 */ /* 0x021fc800078e020e */
[----:B------:R-:W-:Y:S02]  /*0c90*/  @!P3 VIADD R4, R4, 0x1 ;  /* 0x000000010404b836 */ /* 0x000fe40000000000 */
[----:B------:R-:W4:Y:S01]  /*0ca0*/  @!P3 LDG.E.CONSTANT R15, desc[UR8][R14.64] ;  /* 0x000000080e0fb981 */ /* 0x000f22000c1e9900 */
[----:B------:R-:W0:Y:S01]  /*0cb0*/  @!P0 LDC.64 R8, c[0x0][0x380] ;  /* 0x0000e000ff088b82 */ /* 0x000e220000000a00 */
[----:B--2---:R-:W-:-:S04]  /*0cc0*/  @!P3 IMAD.WIDE.U32 R18, R19, 0x4, R16 ;  /* 0x000000041312b825 */ /* 0x004fc800078e0010 */
[----:B------:R-:W-:Y:S01]  /*0cd0*/  IMAD.X R17, RZ, RZ, RZ, P4 ;  /* 0x000000ffff117224 */ /* 0x000fe200020e06ff */
[----:B-1----:R-:W-:Y:S01]  /*0ce0*/  LEA R16, P4, R20, UR10, 0x2 ;  /* 0x0000000a14107c11 */ /* 0x002fe2000f8810ff */
[----:B------:R-:W2:Y:S01]  /*0cf0*/  @!P3 LDG.E.CONSTANT R19, desc[UR8][R18.64] ;  /* 0x000000081213b981 */ /* 0x000ea2000c1e9900 */
[----:B---3--:R-:W-:Y:S02]  /*0d00*/  @!P2 IMAD.WIDE R10, R4, 0x4, R10 ;  /* 0x00000004040aa825 */ /* 0x008fe400078e020a */
[----:B------:R-:W-:Y:S02]  /*0d10*/  LEA.HI.X R17, R20, UR11, R17, 0x2, P4 ;  /* 0x0000000b14117c11 */ /* 0x000fe4000a0f1411 */
[----:B------:R-:W-:Y:S02]  /*0d20*/  @!P2 VIADD R4, R4, 0x1 ;  /* 0x000000010404a836 */ /* 0x000fe40000000000 */
[----:B------:R-:W3:Y:S02]  /*0d30*/  @!P2 LDG.E.CONSTANT R11, desc[UR8][R10.64] ;  /* 0x000000080a0ba981 */ /* 0x000ee4000c1e9900 */
[C---:B----4-:R-:W-:Y:S01]  /*0d40*/  @!P1 IMAD.WIDE R12, R4.reuse, 0x4, R12 ;  /* 0x00000004040c9825 */ /* 0x050fe200078e020c */
[----:B------:R-:W-:Y:S01]  /*0d50*/  @!P1 IADD3 R4, PT, PT, R4, 0x1, RZ ;  /* 0x0000000104049810 */ /* 0x000fe20007ffe0ff */
[----:B------:R-:W3:Y:S04]  /*0d60*/  @!P2 LDG.E.CONSTANT R21, desc[UR8][R16.64+0x4] ;  /* 0x000004081015a981 */ /* 0x000ee8000c1e9900 */
[----:B------:R-:W4:Y:S01]  /*0d70*/  @!P1 LDG.E.CONSTANT R13, desc[UR8][R12.64] ;  /* 0x000000080c0d9981 */ /* 0x000f22000c1e9900 */
[----:B0-----:R-:W-:-:S03]  /*0d80*/  @!P0 IMAD.WIDE R8, R4, 0x4, R8 ;  /* 0x0000000404088825 */ /* 0x001fc600078e0208 */
[----:B------:R-:W4:Y:S04]  /*0d90*/  @!P1 LDG.E.CONSTANT R23, desc[UR8][R16.64+0x8] ;  /* 0x0000080810179981 */ /* 0x000f28000c1e9900 */
[----:B------:R-:W4:Y:S04]  /*0da0*/  @!P0 LDG.E.CONSTANT R25, desc[UR8][R16.64+0xc] ;  /* 0x00000c0810198981 */ /* 0x000f28000c1e9900 */
[----:B------:R-:W4:Y:S01]  /*0db0*/  @!P0 LDG.E.CONSTANT R9, desc[UR8][R8.64] ;  /* 0x0000000808098981 */ /* 0x000f22000c1e9900 */
[----:B------:R-:W-:Y:S02]  /*0dc0*/  VIADD R7, R7, 0x4 ;  /* 0x0000000407077836 */ /* 0x000fe40000000000 */
[----:B------:R-:W-:-:S02]  /*0dd0*/  @!P0 VIADD R4, R4, 0x1 ;  /* 0x0000000104048836 */ /* 0x000fc40000000000 */
[----:B--2---:R-:W-:-:S04]  /*0de0*/  @!P3 FFMA R2, R15, R19, R2 ;  /* 0x000000130f02b223 */ /* 0x004fc80000000002 */
[----:B---3--:R-:W-:-:S04]  /*0df0*/  @!P2 FFMA R2, R11, R21, R2 ;  /* 0x000000150b02a223 */ /* 0x008fc80000000002 */
[----:B----4-:R-:W-:-:S04]  /*0e00*/  @!P1 FFMA R2, R13, R23, R2 ;  /* 0x000000170d029223 */ /* 0x010fc80000000002 */
[----:B------:R-:W-:-:S07]  /*0e10*/  @!P0 FFMA R2, R9, R25, R2 ;  /* 0x0000001909028223 */ /* 0x000fce0000000002 */
.L_x_49:
[----:B------:R-:W-:Y:S05]  /*0e20*/  BRA.U !UP1, `(.L_x_46) ;  /* 0x0000000109f47547 */ /* 0x000fea000b800000 */
[----:B------:R-:W-:Y:S02]  /*0e30*/  UISETP.NE.AND UP0, UPT, UR6, 0x1, UPT ;  /* 0x000000010600788c */ /* 0x000fe4000bf05270 */
[----:B------:R-:W-:-:S04]  /*0e40*/  ULOP3.LUT UR4, UR4, 0x1, URZ, 0xc0, !UPT ;  /* 0x0000000104047892 */ /* 0x000fc8000f8ec0ff */
[----:B------:R-:W-:-:S03]  /*0e50*/  UISETP.NE.U32.AND UP1, UPT, UR4, 0x1, UPT ;  /* 0x000000010400788c */ /* 0x000fc6000bf25070 */
[----:B------:R-:W-:Y:S08]  /*0e60*/  BRA.U !UP0, `(.L_x_50) ;  /* 0x0000000108987547 */ /* 0x000ff0000b800000 */
[----:B------:R-:W0:Y:S01]  /*0e70*/  LDC.64 R10, c[0x0][0x388] ;  /* 0x0000e200ff0a7b82 */ /* 0x000e220000000a00 */
[----:B------:R-:W-:-:S05]  /*0e80*/  IMAD.IADD R15, R5, 0x1, R7 ;  /* 0x00000001050f7824 */ /* 0x000fca00078e0207 */
        /* <DEDUP_REMOVED lines=8> */
[----:B------:R-:W-:Y:S02]  /*0f10*/  LOP3.LUT R13, R13, 0x7, RZ, 0xc0, !PT ;  /* 0x000000070d0d7812 */ /* 0x000fe400078ec0ff */
[----:B--2---:R-:W-:Y:S02]  /*0f20*/  SHF.R.U32.HI R12, RZ, R12, R9 ;  /* 0x0000000cff0c7219 */ /* 0x004fe40000011609 */
[----:B---3--:R-:W-:-:S02]  /*0f30*/  SHF.R.U32.HI R13, RZ, R13, R10 ;  /* 0x0000000dff0d7219 */ /* 0x008fc4000001160a */
[----:B------:R-:W-:Y:S02]  /*0f40*/  LOP3.LUT R12, R12, 0x1, RZ, 0xc0, !PT ;  /* 0x000000010c0c7812 */ /* 0x000fe400078ec0ff */
[----:B------:R-:W-:Y:S02]  /*0f50*/  LOP3.LUT R13, R13, 0x1, RZ, 0xc0, !PT ;  /* 0x000000010d0d7812 */ /* 0x000fe400078ec0ff */
[----:B------:R-:W-:Y:S02]  /*0f60*/  ISETP.NE.U32.AND P0, PT, R12, 0x1, PT ;  /* 0x000000010c00780c */ /* 0x000fe40003f05070 */
[----:B------:R-:W-:-:S11]  /*0f70*/  ISETP.NE.U32.AND P1, PT, R13, 0x1, PT ;  /* 0x000000010d00780c */ /* 0x000fd60003f25070 */
[----:B------:R-:W0:Y:S01]  /*0f80*/  @!P0 LDC.64 R14, c[0x0][0x398] ;  /* 0x0000e600ff0e8b82 */ /* 0x000e220000000a00 */
[C---:B------:R-:W-:Y:S01]  /*0f90*/  @!P0 IMAD.IADD R17, R6.reuse, 0x1, R7 ;  /* 0x0000000106118824 */ /* 0x040fe200078e0207 */
[----:B------:R-:W-:-:S06]  /*0fa0*/  @!P1 IADD3 R16, P2, PT, R6, R7, RZ ;  /* 0x0000000706109210 */ /* 0x000fcc0007f5e0ff */
[----:B------:R-:W1:Y:S08]  /*0fb0*/  @!P0 LDC.64 R12, c[0x0][0x380] ;  /* 0x0000e000ff0c8b82 */ /* 0x000e700000000a00 */
[----:B------:R-:W2:Y:S08]  /*0fc0*/  @!P1 LDC.64 R10, c[0x0][0x398] ;  /* 0x0000e600ff0a9b82 */ /* 0x000eb00000000a00 */
[----:B------:R-:W3:Y:S01]  /*0fd0*/  @!P1 LDC.64 R8, c[0x0][0x380] ;  /* 0x0000e000ff089b82 */ /* 0x000ee20000000a00 */
[----:B0-----:R-:W-:Y:S01]  /*0fe0*/  @!P0 IMAD.WIDE.U32 R14, R17, 0x4, R14 ;  /* 0x00000004110e8825 */ /* 0x001fe200078e000e */
[----:B------:R-:W-:-:S05]  /*0ff0*/  @!P1 IADD3.X R17, PT, PT, RZ, RZ, RZ, P2, !PT ;  /* 0x000000ffff119210 */ /* 0x000fca00017fe4ff */
[----:B------:R-:W4:Y:S01]  /*1000*/  @!P0 LDG.E.CONSTANT R14, desc[UR8][R14.64] ;  /* 0x000000080e0e8981 */ /* 0x000f22000c1e9900 */
[----:B-1---5:R-:W-:-:S04]  /*1010*/  @!P0 IMAD.WIDE R12, R4, 0x4, R12 ;  /* 0x00000004040c8825 */ /* 0x022fc800078e020c */
[----:B------:R-:W-:Y:S02]  /*1020*/  @!P0 VIADD R4, R4, 0x1 ;  /* 0x0000000104048836 */ /* 0x000fe40000000000 */
[----:B------:R-:W4:Y:S01]  /*1030*/  @!P0 LDG.E.CONSTANT R13, desc[UR8][R12.64] ;  /* 0x000000080c0d8981 */ /* 0x000f22000c1e9900 */
[----:B--2---:R-:W-:-:S04]  /*1040*/  @!P1 LEA R10, P2, R16, R10, 0x2 ;  /* 0x0000000a100a9211 */ /* 0x004fc800078410ff */
[----:B------:R-:W-:Y:S01]  /*1050*/  @!P1 LEA.HI.X R11, R16, R11, R17, 0x2, P2 ;  /* 0x0000000b100b9211 */ /* 0x000fe200010f1411 */
[----:B---3--:R-:W-:-:S05]  /*1060*/  @!P1 IMAD.WIDE R8, R4, 0x4, R8 ;  /* 0x0000000404089825 */ /* 0x008fca00078e0208 */
[----:B------:R-:W2:Y:S04]  /*1070*/  @!P1 LDG.E.CONSTANT R11, desc[UR8][R10.64+0x4] ;  /* 0x000004080a0b9981 */ /* 0x000ea8000c1e9900 */
[----:B------:R-:W2:Y:S01]  /*1080*/  @!P1 LDG.E.CONSTANT R9, desc[UR8][R8.64] ;  /* 0x0000000808099981 */ /* 0x000ea2000c1e9900 */
[----:B------:R-:W-:Y:S02]  /*1090*/  VIADD R7, R7, 0x2 ;  /* 0x0000000207077836 */ /* 0x000fe40000000000 */
[----:B------:R-:W-:Y:S02]  /*10a0*/  @!P1 VIADD R4, R4, 0x1 ;  /* 0x0000000104049836 */ /* 0x000fe40000000000 */
[----:B----4-:R-:W-:-:S04]  /*10b0*/  @!P0 FFMA R2, R13, R14, R2 ;  /* 0x0000000e0d028223 */ /* 0x010fc80000000002 */
[----:B--2---:R-:W-:-:S07]  /*10c0*/  @!P1 FFMA R2, R9, R11, R2 ;  /* 0x0000000b09029223 */ /* 0x004fce0000000002 */
.L_x_50:
[----:B------:R-:W-:Y:S05]  /*10d0*/  BRA.U UP1, `(.L_x_46) ;  /* 0x0000000101487547 */ /* 0x000fea000b800000 */
[----:B------:R-:W0:Y:S01]  /*10e0*/  LDC.64 R8, c[0x0][0x388] ;  /* 0x0000e200ff087b82 */ /* 0x000e220000000a00 */
[----:B------:R-:W-:-:S04]  /*10f0*/  IADD3 R5, PT, PT, R5, R7, RZ ;  /* 0x0000000705057210 */ /* 0x000fc80007ffe0ff */
        /* <DEDUP_REMOVED lines=8> */
[----:B------:R-:W0:Y:S01]  /*1180*/  LDC.64 R8, c[0x0][0x380] ;  /* 0x0000e000ff087b82 */ /* 0x000e220000000a00 */
[----:B------:R-:W-:-:S07]  /*1190*/  IMAD.IADD R7, R6, 0x1, R7 ;  /* 0x0000000106077824 */ /* 0x000fce00078e0207 */
[----:B------:R-:W1:Y:S01]  /*11a0*/  LDC.64 R10, c[0x0][0x398] ;  /* 0x0000e600ff0a7b82 */ /* 0x000e620000000a00 */
[----:B0----5:R-:W-:-:S06]  /*11b0*/  IMAD.WIDE R4, R4, 0x4, R8 ;  /* 0x0000000404047825 */ /* 0x021fcc00078e0208 */
[----:B------:R-:W2:Y:S01]  /*11c0*/  LDG.E.CONSTANT R5, desc[UR8][R4.64] ;  /* 0x0000000804057981 */ /* 0x000ea2000c1e9900 */
[----:B-1----:R-:W-:-:S06]  /*11d0*/  IMAD.WIDE.U32 R6, R7, 0x4, R10 ;  /* 0x0000000407067825 */ /* 0x002fcc00078e000a */
[----:B------:R-:W2:Y:S02]  /*11e0*/  LDG.E.CONSTANT R6, desc[UR8][R6.64] ;  /* 0x0000000806067981 */ /* 0x000ea4000c1e9900 */
[----:B--2---:R-:W-:-:S07]  /*11f0*/  FFMA R2, R5, R6, R2 ;  /* 0x0000000605027223 */ /* 0x004fce0000000002 */
.L_x_46:
[----:B-----5:R-:W0:Y:S01]  /*1200*/  LDC.64 R4, c[0x0][0x3a0] ;  /* 0x0000e800ff047b82 */ /* 0x020e220000000a00 */
[----:B------:R-:W1:Y:S02]  /*1210*/  LDCU UR4, c[0x0][0x3b0] ;  /* 0x00007600ff0477ac */ /* 0x000e640008000800 */
[----:B-1----:R-:W-:-:S04]  /*1220*/  IMAD R3, R0, UR4, R3 ;  /* 0x0000000400037c24 */ /* 0x002fc8000f8e0203 */
[----:B0-----:R-:W-:-:S05]  /*1230*/  IMAD.WIDE R4, R3, 0x4, R4 ;  /* 0x0000000403047825 */ /* 0x001fca00078e0204 */
[----:B------:R-:W-:Y:S01]  /*1240*/  STG.E desc[UR8][R4.64], R2 ;  /* 0x0000000204007986 */ /* 0x000fe2000c101908 */
[----:B------:R-:W-:Y:S05]  /*1250*/  EXIT ;  /* 0x000000000000794d */ /* 0x000fea0003800000 */
.L_x_51:
        /* <DEDUP_REMOVED lines=10> */
.L_x_88:


//--------------------- .text._Z26compute_prefix_sums_kernelPKhPii --------------------------
	.section	.text._Z26compute_prefix_sums_kernelPKhPii,"ax",@progbits
	.align	128
        .global         _Z26compute_prefix_sums_kernelPKhPii
        .type           _Z26compute_prefix_sums_kernelPKhPii,@function
        .size           _Z26compute_prefix_sums_kernelPKhPii,(.L_x_89 - _Z26compute_prefix_sums_kernelPKhPii)
        .other          _Z26compute_prefix_sums_kernelPKhPii,@"STO_CUDA_ENTRY STV_DEFAULT"
_Z26compute_prefix_sums_kernelPKhPii:
.text._Z26compute_prefix_sums_kernelPKhPii:
[----:B------:R-:W-:Y:S01]  /*0000*/  LDC R1, c[0x0][0x37c] ;  /* 0x0000df00ff017b82 */ /* 0x000fe20000000800 */
[----:B------:R-:W0:Y:S07]  /*0010*/  S2R R2, SR_TID.X ;  /* 0x0000000000027919 */ /* 0x000e2e0000002100 */
[----:B------:R-:W0:Y:S01]  /*0020*/  S2UR UR4, SR_CTAID.X ;  /* 0x00000000000479c3 */ /* 0x000e220000002500 */
[----:B------:R-:W1:Y:S01]  /*0030*/  LDCU UR5, c[0x0][0x390] ;  /* 0x00007200ff0577ac */ /* 0x000e620008000800 */
[----:B------:R-:W2:Y:S06]  /*0040*/  LDCU.64 UR6, c[0x0][0x358] ;  /* 0x00006b00ff0677ac */ /* 0x000eac0008000a00 */
[----:B------:R-:W0:Y:S02]  /*0050*/  LDC R3, c[0x0][0x360] ;  /* 0x0000d800ff037b82 */ /* 0x000e240000000800 */
[----:B0-----:R-:W-:-:S05]  /*0060*/  IMAD R0, R3, UR4, R2 ;  /* 0x0000000403007c24 */ /* 0x001fca000f8e0202 */
[----:B-1----:R-:W-:-:S13]  /*0070*/  ISETP.GE.AND P1, PT, R0, UR5, PT ;  /* 0x0000000500007c0c */ /* 0x002fda000bf26270 */
[----:B------:R-:W0:Y:S01]  /*0080*/  @!P1 LDC.64 R4, c[0x0][0x380] ;  /* 0x0000e000ff049b82 */ /* 0x000e220000000a00 */
[----:B------:R-:W-:-:S04]  /*0090*/  @!P1 SHF.R.S32.HI R3, RZ, 0x3, R0 ;  /* 0x00000003ff039819 */ /* 0x000fc80000011400 */
[----:B0-----:R-:W-:-:S04]  /*00a0*/  @!P1 IADD3 R4, P0, PT, R3, R4, RZ ;  /* 0x0000000403049210 */ /* 0x001fc80007f1e0ff */
[----:B------:R-:W-:-:S05]  /*00b0*/  @!P1 LEA.HI.X.SX32 R5, R3, R5, 0x1, P0 ;  /* 0x0000000503059211 */ /* 0x000fca00000f0eff */
[----:B--2---:R-:W2:Y:S01]  /*00c0*/  @!P1 LDG.E.U8.CONSTANT R4, desc[UR6][R4.64] ;  /* 0x0000000604049981 */ /* 0x004ea2000c1e9100 */
[----:B------:R-:W-:Y:S01]  /*00d0*/  @!P1 LOP3.LUT R3, R0, 0x7, RZ, 0xc0, !PT ;  /* 0x0000000700039812 */ /* 0x000fe200078ec0ff */
[----:B------:R-:W-:Y:S01]  /*00e0*/  IMAD.MOV.U32 R6, RZ, RZ, RZ ;  /* 0x000000ffff067224 */ /* 0x000fe200078e00ff */
[----:B------:R-:W0:Y:S01]  /*00f0*/  S2UR UR5, SR_CgaCtaId ;  /* 0x00000000000579c3 */ /* 0x000e220000008800 */
[----:B------:R-:W-:Y:S02]  /*0100*/  UMOV UR4, 0x400 ;  /* 0x0000040000047882 */ /* 0x000fe40000000000 */
[----:B0-----:R-:W-:Y:S01]  /*0110*/  ULEA UR4, UR5, UR4, 0x18 ;  /* 0x0000000405047291 */ /* 0x001fe2000f8ec0ff */
[----:B--2---:R-:W-:-:S04]  /*0120*/  @!P1 SHF.R.U32.HI R3, RZ, R3, R4 ;  /* 0x00000003ff039219 */ /* 0x004fc80000011604 */
[----:B------:R-:W-:Y:S02]  /*0130*/  @!P1 LOP3.LUT R6, R3, 0x1, RZ, 0xc0, !PT ;  /* 0x0000000103069812 */ /* 0x000fe400078ec0ff */
[----:B------:R-:W-:-:S03]  /*0140*/  LOP3.LUT R3, R2, 0x1f, RZ, 0xc0, !PT ;  /* 0x0000001f02037812 */ /* 0x000fc600078ec0ff */
[----:B------:R-:W0:Y:S01]  /*0150*/  SHFL.UP PT, R7, R6, 0x1, RZ ;  /* 0x0420000006077989 */ /* 0x000e2200000e00ff */
[C---:B------:R-:W-:Y:S02]  /*0160*/  ISETP.NE.AND P2, PT, R3.reuse, RZ, PT ;  /* 0x000000ff0300720c */ /* 0x040fe40003f45270 */
[C---:B------:R-:W-:Y:S02]  /*0170*/  ISETP.GE.U32.AND P3, PT, R3.reuse, 0x2, PT ;  /* 0x000000020300780c */ /* 0x040fe40003f66070 */
[C---:B------:R-:W-:Y:S02]  /*0180*/  ISETP.GE.U32.AND P4, PT, R3.reuse, 0x4, PT ;  /* 0x000000040300780c */ /* 0x040fe40003f86070 */
[C---:B------:R-:W-:Y:S02]  /*0190*/  ISETP.GE.U32.AND P0, PT, R3.reuse, 0x8, PT ;  /* 0x000000080300780c */ /* 0x040fe40003f06070 */
[----:B------:R-:W-:Y:S02]  /*01a0*/  ISETP.NE.AND P5, PT, R3, 0x1f, PT ;  /* 0x0000001f0300780c */ /* 0x000fe40003fa5270 */
[----:B0-----:R-:W-:-:S05]  /*01b0*/  SEL R7, R7, RZ, P2 ;  /* 0x000000ff07077207 */ /* 0x001fca0001000000 */
[----:B------:R-:W-:-:S05]  /*01c0*/  IMAD.IADD R7, R7, 0x1, R6 ;  /* 0x0000000107077824 */ /* 0x000fca00078e0206 */
[----:B------:R-:W0:Y:S02]  /*01d0*/  SHFL.UP PT, R8, R7, 0x2, RZ ;  /* 0x0440000007087989 */ /* 0x000e2400000e00ff */
[----:B0-----:R-:W-:-:S05]  /*01e0*/  SEL R8, R8, RZ, P3 ;  /* 0x000000ff08087207 */ /* 0x001fca0001800000 */
[----:B------:R-:W-:-:S05]  /*01f0*/  IMAD.IADD R8, R7, 0x1, R8 ;  /* 0x0000000107087824 */ /* 0x000fca00078e0208 */
[----:B------:R-:W0:Y:S02]  /*0200*/  SHFL.UP PT, R4, R8, 0x4, RZ ;  /* 0x0480000008047989 */ /* 0x000e2400000e00ff */
[----:B0-----:R-:W-:-:S05]  /*0210*/  SEL R5, R4, RZ, P4 ;  /* 0x000000ff04057207 */ /* 0x001fca0002000000 */
[----:B------:R-:W-:-:S05]  /*0220*/  IMAD.IADD R5, R8, 0x1, R5 ;  /* 0x0000000108057824 */ /* 0x000fca00078e0205 */
[----:B------:R-:W0:Y:S02]  /*0230*/  SHFL.UP PT, R4, R5, 0x8, RZ ;  /* 0x0500000005047989 */ /* 0x000e2400000e00ff */
[----:B0-----:R-:W-:Y:S02]  /*0240*/  SEL R4, R4, RZ, P0 ;  /* 0x000000ff04047207 */ /* 0x001fe40000000000 */
[----:B------:R-:W-:-:S03]  /*0250*/  ISETP.GE.U32.AND P0, PT, R3, 0x10, PT ;  /* 0x000000100300780c */ /* 0x000fc60003f06070 */
[----:B------:R-:W-:Y:S01]  /*0260*/  IMAD.IADD R4, R5, 0x1, R4 ;  /* 0x0000000105047824 */ /* 0x000fe200078e0204 */
[----:B------:R-:W-:-:S04]  /*0270*/  SHF.R.U32.HI R5, RZ, 0x3, R2 ;  /* 0x00000003ff057819 */ /* 0x000fc80000011602 */
[----:B------:R-:W0:Y:S01]  /*0280*/  SHFL.UP PT, R7, R4, 0x10, RZ ;  /* 0x0600000004077989 */ /* 0x000e2200000e00ff */
[----:B------:R-:W-:Y:S02]  /*0290*/  LOP3.LUT R5, R5, 0x7c, RZ, 0xc0, !PT ;  /* 0x0000007c05057812 */ /* 0x000fe400078ec0ff */
[----:B0-----:R-:W-:Y:S02]  /*02a0*/  SEL R7, R7, RZ, P0 ;  /* 0x000000ff07077207 */ /* 0x001fe40000000000 */
[----:B------:R-:W-:-:S03]  /*02b0*/  ISETP.GT.U32.AND P0, PT, R3, 0x7, PT ;  /* 0x000000070300780c */ /* 0x000fc60003f04070 */
[----:B------:R-:W-:Y:S01]  /*02c0*/  IMAD.IADD R8, R4, 0x1, R7 ;  /* 0x0000000104087824 */ /* 0x000fe200078e0207 */
[----:B------:R-:W-:-:S03]  /*02d0*/  ISETP.GT.U32.OR P0, PT, R2, 0x1f, P0 ;  /* 0x0000001f0200780c */ /* 0x000fc60000704470 */
[----:B------:R-:W-:Y:S01]  /*02e0*/  IMAD.IADD R7, R8, 0x1, -R6 ;  /* 0x0000000108077824 */ /* 0x000fe200078e0a06 */
[----:B------:R0:W-:Y:S01]  /*02f0*/  @!P5 STS [R5+UR4], R8 ;  /* 0x000000080500d988 */ /* 0x0001e20008000804 */
[----:B------:R-:W-:Y:S08]  /*0300*/  BAR.SYNC.DEFER_BLOCKING 0x0 ;  /* 0x0000000000007b1d */ /* 0x000ff00000010000 */
[----:B------:R-:W-:Y:S05]  /*0310*/  @P0 BRA `(.L_x_52) ;  /* 0x00000000004c0947 */ /* 0x000fea0003800000 */
[----:B------:R-:W-:Y:S01]  /*0320*/  LEA R3, R3, UR4, 0x2 ;  /* 0x0000000403037c11 */ /* 0x000fe2000f8e10ff */
[----:B------:R-:W-:-:S04]  /*0330*/  UMOV UR5, 0xffffffff ;  /* 0xffffffff00057882 */ /* 0x000fc80000000000 */
[----:B------:R1:W2:Y:S01]  /*0340*/  LDS R4, [R3] ;  /* 0x0000000003047984 */ /* 0x0002a20000000800 */
[----:B------:R-:W-:Y:S05]  /*0350*/  BRA.DIV UR5, `(.L_x_53) ;  /* 0x0000000205647947 */ /* 0x000fea000b800000 */
[----:B--2---:R-:W2:Y:S02]  /*0360*/  SHFL.UP PT, R6, R4, 0x1, RZ ;  /* 0x0420000004067989 */ /* 0x004ea400000e00ff */
[----:B--2---:R-:W-:-:S05]  /*0370*/  SEL R9, R6, RZ, P2 ;  /* 0x000000ff06097207 */ /* 0x004fca0001000000 */
[----:B------:R-:W-:-:S05]  /*0380*/  IMAD.IADD R9, R4, 0x1, R9 ;  /* 0x0000000104097824 */ /* 0x000fca00078e0209 */
[----:B------:R-:W2:Y:S02]  /*0390*/  SHFL.UP PT, R6, R9, 0x2, RZ ;  /* 0x0440000009067989 */ /* 0x000ea400000e00ff */
[----:B--2---:R-:W-:-:S05]  /*03a0*/  SEL R6, R6, RZ, P3 ;  /* 0x000000ff06067207 */ /* 0x004fca0001800000 */
[----:B------:R-:W-:-:S05]  /*03b0*/  IMAD.IADD R6, R9, 0x1, R6 ;  /* 0x0000000109067824 */ /* 0x000fca00078e0206 */
[----:B0-----:R0:W2:Y:S02]  /*03c0*/  SHFL.UP PT, R8, R6, 0x4, RZ ;  /* 0x0480000006087989 */ /* 0x0010a400000e00ff */
.L_x_59:
[----:B--2---:R-:W-:Y:S01]  /*03d0*/  SEL R9, R8, RZ, P4 ;  /* 0x000000ff08097207 */ /* 0x004fe20002000000 */
[----:B------:R-:W-:-:S04]  /*03e0*/  UMOV UR5, 0xffffffff ;  /* 0xffffffff00057882 */ /* 0x000fc80000000000 */
[----:B------:R-:W-:-:S04]  /*03f0*/  IMAD.IADD R9, R6, 0x1, R9 ;  /* 0x0000000106097824 */ /* 0x000fc800078e0209 */
[----:B------:R-:W-:-:S05]  /*0400*/  IMAD.IADD R4, R9, 0x1, -R4 ;  /* 0x0000000109047824 */ /* 0x000fca00078e0a04 */
[----:B------:R2:W-:Y:S01]  /*0410*/  STS [R3], R4 ;  /* 0x0000000403007388 */ /* 0x0005e20000000800 */
[----:B------:R-:W-:Y:S05]  /*0420*/  BRA.DIV UR5, `(.L_x_54) ;  /* 0x00000002058c7947 */ /* 0x000fea000b800000 */
.L_x_62:
[----:B------:R-:W-:-:S03]  /*0430*/  UMOV UR5, 0xffffffff ;  /* 0xffffffff00057882 */ /* 0x000fc60000000000 */
[----:B------:R-:W-:Y:S05]  /*0440*/  BRA.DIV UR5, `(.L_x_55) ;  /* 0x0000000205a87947 */ /* 0x000fea000b800000 */
.L_x_52:
[----:B------:R-:W-:Y:S05]  /*0450*/  WARPSYNC.ALL ;  /* 0x0000000000007948 */ /* 0x000fea0003800000 */
[----:B------:R-:W-:Y:S01]  /*0460*/  BAR.SYNC.DEFER_BLOCKING 0x0 ;  /* 0x0000000000007b1d */ /* 0x000fe20000010000 */
[----:B------:R-:W-:-:S13]  /*0470*/  ISETP.GE.U32.AND P0, PT, R2, 0x20, PT ;  /* 0x000000200200780c */ /* 0x000fda0003f06070 */
[----:B--2---:R2:W3:Y:S01]  /*0480*/  @P0 LDS R4, [R5+UR4] ;  /* 0x0000000405040984 */ /* 0x0044e20008000800 */
[----:B------:R-:W-:Y:S05]  /*0490*/  @P1 EXIT ;  /* 0x000000000000194d */ /* 0x000fea0003800000 */
[----:B-1----:R-:W1:Y:S01]  /*04a0*/  LDC.64 R2, c[0x0][0x388] ;  /* 0x0000e200ff027b82 */ /* 0x002e620000000a00 */
[----:B---3--:R-:W-:Y:S02]  /*04b0*/  @P0 IMAD.IADD R7, R7, 0x1, R4 ;  /* 0x0000000107070824 */ /* 0x008fe400078e0204 */
[----:B-1----:R-:W-:-:S05]  /*04c0*/  IMAD.WIDE R2, R0, 0x4, R2 ;  /* 0x0000000400027825 */ /* 0x002fca00078e0202 */
[----:B------:R-:W-:Y:S01]  /*04d0*/  STG.E desc[UR6][R2.64], R7 ;  /* 0x0000000702007986 */ /* 0x000fe2000c101906 */
[----:B------:R-:W-:Y:S05]  /*04e0*/  EXIT ;  /* 0x000000000000794d */ /* 0x000fea0003800000 */
.L_x_53:
[----:B------:R-:W-:Y:S02]  /*04f0*/  HFMA2 R12, -RZ, RZ, 0, 0 ;  /* 0x00000000ff0c7431 */ /* 0x000fe400000001ff */
[----:B--2---:R-:W-:Y:S02]  /*0500*/  IMAD.MOV.U32 R9, RZ, RZ, R4 ;  /* 0x000000ffff097224 */ /* 0x004fe400078e0004 */
[----:B------:R-:W-:Y:S02]  /*0510*/  IMAD.MOV.U32 R11, RZ, RZ, 0x1 ;  /* 0x00000001ff0b7424 */ /* 0x000fe400078e00ff */
[----:B------:R-:W-:-:S07]  /*0520*/  IMAD.MOV.U32 R10, RZ, RZ, -0x1 ;  /* 0xffffffffff0a7424 */ /* 0x000fce00078e00ff */
[----:B01----:R-:W-:Y:S05]  /*0530*/  WARPSYNC.COLLECTIVE R10, `(.L_x_56) ;  /* 0x000000000a087348 */ /* 0x003fea0003c00000 */
[----:B0-----:R0:W2:Y:S02]  /*0540*/  SHFL.UP P0, R8, R9, R11, R12 ;  /* 0x0400000b09087389 */ /* 0x0010a4000000000c */
[----:B012---:R-:W-:Y:S05]  /*0550*/  ENDCOLLECTIVE ;  /* 0x000000000000791b */ /* 0x007fea0003800000 */
.L_x_56:
[----:B------:R-:W-:Y:S02]  /*0560*/  IMAD.MOV.U32 R11, RZ, RZ, 0x2 ;  /* 0x00000002ff0b7424 */ /* 0x000fe400078e00ff */
[----:B------:R-:W-:-:S05]  /*0570*/  IMAD.MOV.U32 R6, RZ, RZ, R8 ;  /* 0x000000ffff067224 */ /* 0x000fca00078e0008 */
[----:B------:R-:W-:-:S05]  /*0580*/  SEL R9, R6, RZ, P2 ;  /* 0x000000ff06097207 */ /* 0x000fca0001000000 */
[----:B------:R-:W-:-:S07]  /*0590*/  IMAD.IADD R9, R4, 0x1, R9 ;  /* 0x0000000104097824 */ /* 0x000fce00078e0209 */
[----:B------:R-:W-:Y:S05]  /*05a0*/  WARPSYNC.COLLECTIVE R10, `(.L_x_57) ;  /* 0x000000000a087348 */ /* 0x000fea0003c00000 */
[----:B------:R0:W1:Y:S02]  /*05b0*/  SHFL.UP P0, R8, R9, R11, R12 ;  /* 0x0400000b09087389 */ /* 0x000064000000000c */
[----:B01----:R-:W-:Y:S05]  /*05c0*/  ENDCOLLECTIVE ;  /* 0x000000000000791b */ /* 0x003fea0003800000 */
.L_x_57:
[----:B------:R-:W-:Y:S01]  /*05d0*/  MOV R11, 0x4 ;  /* 0x00000004000b7802 */ /* 0x000fe20000000f00 */
[----:B------:R-:W-:-:S05]  /*05e0*/  IMAD.MOV.U32 R6, RZ, RZ, R8 ;  /* 0x000000ffff067224 */ /* 0x000fca00078e0008 */
[----:B------:R-:W-:-:S05]  /*05f0*/  SEL R6, R6, RZ, P3 ;  /* 0x000000ff06067207 */ /* 0x000fca0001800000 */
[----:B------:R-:W-:-:S04]  /*0600*/  IMAD.IADD R6, R9, 0x1, R6 ;  /* 0x0000000109067824 */ /* 0x000fc800078e0206 */
[----:B------:R-:W-:-:S07]  /*0610*/  IMAD.MOV.U32 R9, RZ, RZ, R6 ;  /* 0x000000ffff097224 */ /* 0x000fce00078e0006 */
[----:B------:R-:W-:Y:S05]  /*0620*/  WARPSYNC.COLLECTIVE R10, `(.L_x_58) ;  /* 0x000000000a087348 */ /* 0x000fea0003c00000 */
[----:B------:R0:W1:Y:S02]  /*0630*/  SHFL.UP P0, R8, R9, R11, R12 ;  /* 0x0400000b09087389 */ /* 0x000064000000000c */
[----:B01----:R-:W-:Y:S05]  /*0640*/  ENDCOLLECTIVE ;  /* 0x000000000000791b */ /* 0x003fea0003800000 */
.L_x_58:
[----:B------:R-:W-:Y:S05]  /*0650*/  BRA `(.L_x_59) ;  /* 0xfffffffc005c7947 */ /* 0x000fea000383ffff */
.L_x_54:
[----:B------:R-:W-:Y:S01]  /*0660*/  BSSY B0, `(.L_x_60) ;  /* 0x0000007000007945 */ /* 0x000fe20003800000 */
[----:B------:R-:W-:Y:S02]  /*0670*/  IMAD.MOV.U32 R11, RZ, RZ, 0x8 ;  /* 0x00000008ff0b7424 */ /* 0x000fe400078e00ff */
[----:B------:R-:W-:Y:S02]  /*0680*/  IMAD.MOV.U32 R12, RZ, RZ, RZ ;  /* 0x000000ffff0c7224 */ /* 0x000fe400078e00ff */
[----:B------:R-:W-:-:S07]  /*0690*/  IMAD.MOV.U32 R10, RZ, RZ, -0x1 ;  /* 0xffffffffff0a7424 */ /* 0x000fce00078e00ff */
[----:B012---:R-:W-:Y:S05]  /*06a0*/  WARPSYNC.COLLECTIVE R10, `(.L_x_61) ;  /* 0x000000000a087348 */ /* 0x007fea0003c00000 */
[----:B------:R3:W4:Y:S02]  /*06b0*/  SHFL.UP P0, R8, R9, R11, R12 ;  /* 0x0400000b09087389 */ /* 0x000724000000000c */
[----:B01234-:R-:W-:Y:S05]  /*06c0*/  ENDCOLLECTIVE ;  /* 0x000000000000791b */ /* 0x01ffea0003800000 */
.L_x_61:
[----:B------:R-:W-:Y:S05]  /*06d0*/  BSYNC B0 ;  /* 0x0000000000007941 */ /* 0x000fea0003800000 */
.L_x_60:
[----:B------:R-:W-:Y:S05]  /*06e0*/  BRA `(.L_x_62) ;  /* 0xfffffffc00507947 */ /* 0x000fea000383ffff */
.L_x_55:
[----:B------:R-:W-:Y:S01]  /*06f0*/  BSSY B0, `(.L_x_63) ;  /* 0x0000007000007945 */ /* 0x000fe20003800000 */
[----:B------:R-:W-:Y:S02]  /*0700*/  IMAD.MOV.U32 R11, RZ, RZ, 0x10 ;  /* 0x00000010ff0b7424 */ /* 0x000fe400078e00ff */
[----:B------:R-:W-:Y:S02]  /*0710*/  IMAD.MOV.U32 R12, RZ, RZ, RZ ;  /* 0x000000ffff0c7224 */ /* 0x000fe400078e00ff */
[----:B------:R-:W-:-:S07]  /*0720*/  IMAD.MOV.U32 R10, RZ, RZ, -0x1 ;  /* 0xffffffffff0a7424 */ /* 0x000fce00078e00ff */
[----:B012---:R-:W-:Y:S05]  /*0730*/  WARPSYNC.COLLECTIVE R10, `(.L_x_64) ;  /* 0x000000000a087348 */ /* 0x007fea0003c00000 */
[----:B------:R3:W4:Y:S02]  /*0740*/  SHFL.UP P0, R8, R9, R11, R12 ;  /* 0x0400000b09087389 */ /* 0x000724000000000c */
[----:B01234-:R-:W-:Y:S05]  /*0750*/  ENDCOLLECTIVE ;  /* 0x000000000000791b */ /* 0x01ffea0003800000 */
.L_x_64:
[----:B------:R-:W-:Y:S05]  /*0760*/  BSYNC B0 ;  /* 0x0000000000007941 */ /* 0x000fea0003800000 */
.L_x_63:
[----:B------:R-:W-:Y:S05]  /*0770*/  BRA `(.L_x_52) ;  /* 0xfffffffc00347947 */ /* 0x000fea000383ffff */
.L_x_65:
        /* <DEDUP_REMOVED lines=16> */
.L_x_89:


//--------------------- .text._Z17decompress_kernelPKfPKhPfPKii --------------------------
	.section	.text._Z17decompress_kernelPKfPKhPfPKii,"ax",@progbits
	.align	128
        .global         _Z17decompress_kernelPKfPKhPfPKii
        .type           _Z17decompress_kernelPKfPKhPfPKii,@function
        .size           _Z17decompress_kernelPKfPKhPfPKii,(.L_x_90 - _Z17decompress_kernelPKfPKhPfPKii)
        .other          _Z17decompress_kernelPKfPKhPfPKii,@"STO_CUDA_ENTRY STV_DEFAULT"
_Z17decompress_kernelPKfPKhPfPKii:
.text._Z17decompress_kernelPKfPKhPfPKii:
[----:B------:R-:W-:Y:S01]  /*0000*/  LDC R1, c[0x0][0x37c] ;  /* 0x0000df00ff017b82 */ /* 0x000fe20000000800 */
[----:B------:R-:W0:Y:S07]  /*0010*/  S2R R0, SR_TID.X ;  /* 0x0000000000007919 */ /* 0x000e2e0000002100 */
[----:B------:R-:W0:Y:S01]  /*0020*/  S2UR UR4, SR_CTAID.X ;  /* 0x00000000000479c3 */ /* 0x000e220000002500 */
[----:B------:R-:W1:Y:S07]  /*0030*/  LDCU UR5, c[0x0][0x3a0] ;  /* 0x00007400ff0577ac */ /* 0x000e6e0008000800 */
[----:B------:R-:W0:Y:S02]  /*0040*/  LDC R9, c[0x0][0x360] ;  /* 0x0000d800ff097b82 */ /* 0x000e240000000800 */
[----:B0-----:R-:W-:-:S05]  /*0050*/  IMAD R9, R9, UR4, R0 ;  /* 0x0000000409097c24 */ /* 0x001fca000f8e0200 */
[----:B-1----:R-:W-:-:S13]  /*0060*/  ISETP.GE.AND P0, PT, R9, UR5, PT ;  /* 0x0000000509007c0c */ /* 0x002fda000bf06270 */
[----:B------:R-:W-:Y:S05]  /*0070*/  @P0 EXIT ;  /* 0x000000000000094d */ /* 0x000fea0003800000 */
[----:B------:R-:W0:Y:S01]  /*0080*/  LDCU.64 UR6, c[0x0][0x388] ;  /* 0x00007100ff0677ac */ /* 0x000e220008000a00 */
[----:B------:R-:W-:Y:S01]  /*0090*/  SHF.R.S32.HI R0, RZ, 0x3, R9 ;  /* 0x00000003ff007819 */ /* 0x000fe20000011409 */
[----:B------:R-:W1:Y:S03]  /*00a0*/  LDCU.64 UR4, c[0x0][0x358] ;  /* 0x00006b00ff0477ac */ /* 0x000e660008000a00 */
[----:B0-----:R-:W-:-:S04]  /*00b0*/  IADD3 R2, P0, PT, R0, UR6, RZ ;  /* 0x0000000600027c10 */ /* 0x001fc8000ff1e0ff */
[----:B------:R-:W-:-:S06]  /*00c0*/  LEA.HI.X.SX32 R3, R0, UR7, 0x1, P0 ;  /* 0x0000000700037c11 */ /* 0x000fcc00080f0eff */
[----:B-1----:R-:W2:Y:S01]  /*00d0*/  LDG.E.U8.CONSTANT R3, desc[UR4][R2.64] ;  /* 0x0000000402037981 */ /* 0x002ea2000c1e9100 */
[----:B------:R-:W-:-:S04]  /*00e0*/  LOP3.LUT R0, R9, 0x7, RZ, 0xc0, !PT ;  /* 0x0000000709007812 */ /* 0x000fc800078ec0ff */
[----:B--2---:R-:W-:-:S04]  /*00f0*/  SHF.R.U32.HI R0, RZ, R0, R3 ;  /* 0x00000000ff007219 */ /* 0x004fc80000011603 */
[----:B------:R-:W-:-:S04]  /*0100*/  LOP3.LUT R0, R0, 0x1, RZ, 0xc0, !PT ;  /* 0x0000000100007812 */ /* 0x000fc800078ec0ff */
[----:B------:R-:W-:-:S13]  /*0110*/  ISETP.NE.U32.AND P0, PT, R0, 0x1, PT ;  /* 0x000000010000780c */ /* 0x000fda0003f05070 */
[----:B------:R-:W-:Y:S05]  /*0120*/  @P0 BRA `(.L_x_66) ;  /* 0x0000000000280947 */ /* 0x000fea0003800000 */
[----:B------:R-:W0:Y:S08]  /*0130*/  LDC.64 R2, c[0x0][0x398] ;  /* 0x0000e600ff027b82 */ /* 0x000e300000000a00 */
[----:B------:R-:W1:Y:S08]  /*0140*/  LDC.64 R4, c[0x0][0x380] ;  /* 0x0000e000ff047b82 */ /* 0x000e700000000a00 */
[----:B------:R-:W2:Y:S01]  /*0150*/  LDC.64 R6, c[0x0][0x390] ;  /* 0x0000e400ff067b82 */ /* 0x000ea20000000a00 */
[----:B0-----:R-:W-:-:S06]  /*0160*/  IMAD.WIDE R2, R9, 0x4, R2 ;  /* 0x0000000409027825 */ /* 0x001fcc00078e0202 */
[----:B------:R-:W1:Y:S02]  /*0170*/  LDG.E.CONSTANT R3, desc[UR4][R2.64] ;  /* 0x0000000402037981 */ /* 0x000e64000c1e9900 */
[----:B-1----:R-:W-:-:S06]  /*0180*/  IMAD.WIDE R4, R3, 0x4, R4 ;  /* 0x0000000403047825 */ /* 0x002fcc00078e0204 */
[----:B------:R-:W3:Y:S01]  /*0190*/  LDG.E.CONSTANT R5, desc[UR4][R4.64] ;  /* 0x0000000404057981 */ /* 0x000ee2000c1e9900 */
[----:B--2---:R-:W-:-:S05]  /*01a0*/  IMAD.WIDE R6, R9, 0x4, R6 ;  /* 0x0000000409067825 */ /* 0x004fca00078e0206 */
[----:B---3--:R-:W-:Y:S01]  /*01b0*/  STG.E desc[UR4][R6.64], R5 ;  /* 0x0000000506007986 */ /* 0x008fe2000c101904 */
[----:B------:R-:W-:Y:S05]  /*01c0*/  EXIT ;  /* 0x000000000000794d */ /* 0x000fea0003800000 */
.L_x_66:
[----:B------:R-:W0:Y:S02]  /*01d0*/  LDC.64 R2, c[0x0][0x390] ;  /* 0x0000e400ff027b82 */ /* 0x000e240000000a00 */
[----:B0-----:R-:W-:-:S05]  /*01e0*/  IMAD.WIDE R2, R9, 0x4, R2 ;  /* 0x0000000409027825 */ /* 0x001fca00078e0202 */
[----:B------:R-:W-:Y:S01]  /*01f0*/  STG.E desc[UR4][R2.64], RZ ;  /* 0x000000ff02007986 */ /* 0x000fe2000c101904 */
[----:B------:R-:W-:Y:S05]  /*0200*/  EXIT ;  /* 0x000000000000794d */ /* 0x000fea0003800000 */
.L_x_67:
        /* <DEDUP_REMOVED lines=15> */
.L_x_90:


//--------------------- .text._Z15compress_kernelPKfPfPhPiif --------------------------
	.section	.text._Z15compress_kernelPKfPfPhPiif,"ax",@progbits
	.align	128
        .global         _Z15compress_kernelPKfPfPhPiif
        .type           _Z15compress_kernelPKfPfPhPiif,@function
        .size           _Z15compress_kernelPKfPfPhPiif,(.L_x_91 - _Z15compress_kernelPKfPfPhPiif)
        .other          _Z15compress_kernelPKfPfPhPiif,@"STO_CUDA_ENTRY STV_DEFAULT"
_Z15compress_kernelPKfPfPhPiif:
.text._Z15compress_kernelPKfPfPhPiif:
[----:B------:R-:W-:Y:S01]  /*0000*/  LDC R1, c[0x0][0x37c] ;  /* 0x0000df00ff017b82 */ /* 0x000fe20000000800 */
[----:B------:R-:W0:Y:S07]  /*0010*/  S2R R3, SR_TID.X ;  /* 0x0000000000037919 */ /* 0x000e2e0000002100 */
[----:B------:R-:W0:Y:S01]  /*0020*/  S2UR UR4, SR_CTAID.X ;  /* 0x00000000000479c3 */ /* 0x000e220000002500 */
[----:B------:R-:W1:Y:S01]  /*0030*/  LDCU UR6, c[0x0][0x3a0] ;  /* 0x00007400ff0677ac */ /* 0x000e620008000800 */
[----:B------:R-:W-:-:S06]  /*0040*/  IMAD.MOV.U32 R0, RZ, RZ, RZ ;  /* 0x000000ffff007224 */ /* 0x000fcc00078e00ff */
[----:B------:R-:W0:Y:S02]  /*0050*/  LDC R2, c[0x0][0x360] ;  /* 0x0000d800ff027b82 */ /* 0x000e240000000800 */
[----:B0-----:R-:W-:Y:S01]  /*0060*/  IMAD R2, R2, UR4, R3 ;  /* 0x0000000402027c24 */ /* 0x001fe2000f8e0203 */
[----:B------:R-:W0:Y:S04]  /*0070*/  LDCU.64 UR4, c[0x0][0x358] ;  /* 0x00006b00ff0477ac */ /* 0x000e280008000a00 */
[----:B-1----:R-:W-:-:S13]  /*0080*/  ISETP.GE.AND P1, PT, R2, UR6, PT ;  /* 0x0000000602007c0c */ /* 0x002fda000bf26270 */
[----:B------:R-:W1:Y:S08]  /*0090*/  @!P1 LDC.64 R6, c[0x0][0x380] ;  /* 0x0000e000ff069b82 */ /* 0x000e700000000a00 */
[----:B------:R-:W2:Y:S01]  /*00a0*/  @!P1 LDC R9, c[0x0][0x3a4] ;  /* 0x0000e900ff099b82 */ /* 0x000ea20000000800 */
[----:B-1----:R-:W-:-:S05]  /*00b0*/  @!P1 IMAD.WIDE R6, R2, 0x4, R6 ;  /* 0x0000000402069825 */ /* 0x002fca00078e0206 */
[----:B0-----:R-:W2:Y:S01]  /*00c0*/  @!P1 LDG.E.CONSTANT R0, desc[UR4][R6.64] ;  /* 0x0000000406009981 */ /* 0x001ea2000c1e9900 */
[----:B------:R-:W-:Y:S01]  /*00d0*/  IMAD.MOV.U32 R5, RZ, RZ, RZ ;  /* 0x000000ffff057224 */ /* 0x000fe200078e00ff */
[----:B------:R-:W-:-:S04]  /*00e0*/  LOP3.LUT R4, R3, 0x1f, RZ, 0xc0, !PT ;  /* 0x0000001f03047812 */ /* 0x000fc800078ec0ff */
[C---:B------:R-:W-:Y:S02]  /*00f0*/  ISETP.GE.U32.AND P2, PT, R4.reuse, 0x2, PT ;  /* 0x000000020400780c */ /* 0x040fe40003f46070 */
[C---:B------:R-:W-:Y:S02]  /*0100*/  ISETP.GE.U32.AND P3, PT, R4.reuse, 0x4, PT ;  /* 0x000000040400780c */ /* 0x040fe40003f66070 */
[----:B------:R-:W-:Y:S02]  /*0110*/  ISETP.NE.AND P4, PT, R4, 0x1f, PT ;  /* 0x0000001f0400780c */ /* 0x000fe40003f85270 */
[----:B--2---:R-:W-:-:S04]  /*0120*/  @!P1 FSETP.GT.AND P0, PT, |R0|, R9, PT ;  /* 0x000000090000920b */ /* 0x004fc80003f04200 */
[----:B------:R-:W-:Y:S02]  /*0130*/  @!P1 SEL R5, RZ, 0x1, !P0 ;  /* 0x00000001ff059807 */ /* 0x000fe40004000000 */
[C---:B------:R-:W-:Y:S02]  /*0140*/  ISETP.NE.AND P1, PT, R4.reuse, RZ, PT ;  /* 0x000000ff0400720c */ /* 0x040fe40003f25270 */
[----:B------:R-:W-:Y:S01]  /*0150*/  ISETP.GE.U32.AND P0, PT, R4, 0x8, PT ;  /* 0x000000080400780c */ /* 0x000fe20003f06070 */
[----:B------:R-:W0:Y:S02]  /*0160*/  SHFL.UP PT, R8, R5, 0x1, RZ ;  /* 0x0420000005087989 */ /* 0x000e2400000e00ff */
[----:B0-----:R-:W-:-:S05]  /*0170*/  SEL R8, R8, RZ, P1 ;  /* 0x000000ff08087207 */ /* 0x001fca0000800000 */
[----:B------:R-:W-:-:S05]  /*0180*/  IMAD.IADD R8, R8, 0x1, R5 ;  /* 0x0000000108087824 */ /* 0x000fca00078e0205 */
[----:B------:R-:W0:Y:S02]  /*0190*/  SHFL.UP PT, R9, R8, 0x2, RZ ;  /* 0x0440000008097989 */ /* 0x000e2400000e00ff */
[----:B0-----:R-:W-:-:S05]  /*01a0*/  SEL R9, R9, RZ, P2 ;  /* 0x000000ff09097207 */ /* 0x001fca0001000000 */
[----:B------:R-:W-:-:S05]  /*01b0*/  IMAD.IADD R9, R8, 0x1, R9 ;  /* 0x0000000108097824 */ /* 0x000fca00078e0209 */
[----:B------:R-:W0:Y:S02]  /*01c0*/  SHFL.UP PT, R6, R9, 0x4, RZ ;  /* 0x0480000009067989 */ /* 0x000e2400000e00ff */
[----:B0-----:R-:W-:-:S05]  /*01d0*/  SEL R6, R6, RZ, P3 ;  /* 0x000000ff06067207 */ /* 0x001fca0001800000 */
[----:B------:R-:W-:Y:S01]  /*01e0*/  IMAD.IADD R10, R9, 0x1, R6 ;  /* 0x00000001090a7824 */ /* 0x000fe200078e0206 */
[----:B------:R-:W-:Y:S01]  /*01f0*/  SHF.R.U32.HI R9, RZ, 0x3, R3 ;  /* 0x00000003ff097819 */ /* 0x000fe20000011603 */
[----:B------:R-:W0:Y:S03]  /*0200*/  S2R R6, SR_CgaCtaId ;  /* 0x0000000000067919 */ /* 0x000e260000008800 */
[----:B------:R-:W-:Y:S01]  /*0210*/  LOP3.LUT R9, R9, 0x7c, RZ, 0xc0, !PT ;  /* 0x0000007c09097812 */ /* 0x000fe200078ec0ff */
[----:B------:R-:W1:Y:S02]  /*0220*/  SHFL.UP PT, R7, R10, 0x8, RZ ;  /* 0x050000000a077989 */ /* 0x000e6400000e00ff */
[----:B-1----:R-:W-:Y:S02]  /*0230*/  SEL R7, R7, RZ, P0 ;  /* 0x000000ff07077207 */ /* 0x002fe40000000000 */
[----:B------:R-:W-:-:S03]  /*0240*/  ISETP.GE.U32.AND P0, PT, R4, 0x10, PT ;  /* 0x000000100400780c */ /* 0x000fc60003f06070 */
[----:B------:R-:W-:Y:S01]  /*0250*/  IMAD.IADD R11, R10, 0x1, R7 ;  /* 0x000000010a0b7824 */ /* 0x000fe200078e0207 */
[----:B------:R-:W-:-:S04]  /*0260*/  MOV R7, 0x400 ;  /* 0x0000040000077802 */ /* 0x000fc80000000f00 */
[----:B------:R-:W1:Y:S01]  /*0270*/  SHFL.UP PT, R8, R11, 0x10, RZ ;  /* 0x060000000b087989 */ /* 0x000e6200000e00ff */
[----:B------:R-:W-:-:S05]  /*0280*/  VIADD R13, R7, 0x8 ;  /* 0x00000008070d7836 */ /* 0x000fca0000000000 */
[----:B0-----:R-:W-:-:S05]  /*0290*/  LEA R13, R6, R13, 0x18 ;  /* 0x0000000d060d7211 */ /* 0x001fca00078ec0ff */
[----:B------:R-:W-:Y:S01]  /*02a0*/  IMAD.IADD R9, R9, 0x1, R13 ;  /* 0x0000000109097824 */ /* 0x000fe200078e020d */
[----:B-1----:R-:W-:Y:S02]  /*02b0*/  SEL R8, R8, RZ, P0 ;  /* 0x000000ff08087207 */ /* 0x002fe40000000000 */
[----:B------:R-:W-:-:S03]  /*02c0*/  ISETP.GT.U32.AND P0, PT, R4, 0x7, PT ;  /* 0x000000070400780c */ /* 0x000fc60003f04070 */
[----:B------:R-:W-:Y:S01]  /*02d0*/  IMAD.IADD R8, R11, 0x1, R8 ;  /* 0x000000010b087824 */ /* 0x000fe200078e0208 */
[----:B------:R-:W-:-:S04]  /*02e0*/  ISETP.GT.U32.OR P0, PT, R3, 0x1f, P0 ;  /* 0x0000001f0300780c */ /* 0x000fc80000704470 */
[----:B------:R0:W-:Y:S01]  /*02f0*/  @!P4 STS [R9], R8 ;  /* 0x000000080900c388 */ /* 0x0001e20000000800 */
[----:B------:R-:W-:Y:S08]  /*0300*/  BAR.SYNC.DEFER_BLOCKING 0x0 ;  /* 0x0000000000007b1d */ /* 0x000ff00000010000 */
[----:B------:R-:W-:Y:S05]  /*0310*/  @P0 BRA `(.L_x_68) ;  /* 0x0000000000540947 */ /* 0x000fea0003800000 */
[----:B------:R-:W-:Y:S01]  /*0320*/  IMAD R13, R4, 0x4, R13 ;  /* 0x00000004040d7824 */ /* 0x000fe200078e020d */
        /* <DEDUP_REMOVED lines=9> */
[----:B------:R2:W3:Y:S02]  /*03c0*/  SHFL.UP PT, R14, R12, 0x4, RZ ;  /* 0x048000000c0e7989 */ /* 0x0004e400000e00ff */
.L_x_77:
[----:B------:R-:W-:Y:S01]  /*03d0*/  ISETP.NE.AND P0, PT, R4, 0x7, PT ;  /* 0x000000070400780c */ /* 0x000fe20003f05270 */
[----:B------:R-:W-:Y:S01]  /*03e0*/  UMOV UR7, 0xffffffff ;  /* 0xffffffff00077882 */ /* 0x000fe20000000000 */
[----:B---3--:R-:W-:-:S05]  /*03f0*/  SEL R11, R14, RZ, P3 ;  /* 0x000000ff0e0b7207 */ /* 0x008fca0001800000 */
[----:B--2---:R-:W-:-:S05]  /*0400*/  IMAD.IADD R12, R12, 0x1, R11 ;  /* 0x000000010c0c7824 */ /* 0x004fca00078e020b */
[----:B------:R2:W-:Y:S01]  /*0410*/  STS [R13], R12 ;  /* 0x0000000c0d007388 */ /* 0x0005e20000000800 */
[----:B------:R-:W-:-:S05]  /*0420*/  @!P0 LEA R11, R6, R7, 0x18 ;  /* 0x00000007060b8211 */ /* 0x000fca00078ec0ff */
[----:B------:R2:W-:Y:S01]  /*0430*/  @!P0 STS [R11+0x4], R12 ;  /* 0x0000040c0b008388 */ /* 0x0005e20000000800 */
[----:B------:R-:W-:Y:S05]  /*0440*/  BRA.DIV UR7, `(.L_x_70) ;  /* 0x0000000207f87947 */ /* 0x000fea000b800000 */
.L_x_80:
[----:B------:R-:W-:-:S03]  /*0450*/  UMOV UR7, 0xffffffff ;  /* 0xffffffff00077882 */ /* 0x000fc60000000000 */
[----:B------:R-:W-:Y:S05]  /*0460*/  BRA.DIV UR7, `(.L_x_71) ;  /* 0x0000000607187947 */ /* 0x000fea000b800000 */
.L_x_68:
[----:B------:R-:W-:Y:S05]  /*0470*/  WARPSYNC.ALL ;  /* 0x0000000000007948 */ /* 0x000fea0003800000 */
[----:B------:R-:W-:Y:S01]  /*0480*/  BAR.SYNC.DEFER_BLOCKING 0x0 ;  /* 0x0000000000007b1d */ /* 0x000fe20000010000 */
[----:B------:R-:W-:Y:S02]  /*0490*/  ISETP.GE.U32.AND P1, PT, R3, 0x20, PT ;  /* 0x000000200300780c */ /* 0x000fe40003f26070 */
[----:B------:R-:W-:-:S03]  /*04a0*/  ISETP.NE.AND P0, PT, R5, RZ, PT ;  /* 0x000000ff0500720c */ /* 0x000fc60003f05270 */
[----:B------:R-:W-:Y:S01]  /*04b0*/  BSSY.RECONVERGENT B0, `(.L_x_72) ;  /* 0x000000b000007945 */ /* 0x000fe20003800200 */
[----:B------:R-:W-:-:S07]  /*04c0*/  ISETP.GE.OR P0, PT, R2, UR6, !P0 ;  /* 0x0000000602007c0c */ /* 0x000fce000c706670 */
[----:B0-----:R-:W0:Y:S01]  /*04d0*/  @P1 LDS R9, [R9+-0x4] ;  /* 0xfffffc0009091984 */ /* 0x001e220000000800 */
[----:B------:R-:W-:Y:S05]  /*04e0*/  @P1 BRA `(.L_x_73) ;  /* 0x00000000001c1947 */ /* 0x000fea0003800000 */
[----:B------:R-:W-:-:S13]  /*04f0*/  ISETP.NE.AND P2, PT, R3, RZ, PT ;  /* 0x000000ff0300720c */ /* 0x000fda0003f45270 */
[----:B------:R-:W-:Y:S05]  /*0500*/  @P2 BRA `(.L_x_73) ;  /* 0x0000000000142947 */ /* 0x000fea0003800000 */
[----:B------:R-:W-:Y:S01]  /*0510*/  LEA R10, R6, R7, 0x18 ;  /* 0x00000007060a7211 */ /* 0x000fe200078ec0ff */
[----:B------:R-:W3:Y:S04]  /*0520*/  LDC.64 R4, c[0x0][0x398] ;  /* 0x0000e600ff047b82 */ /* 0x000ee80000000a00 */
[----:B------:R-:W3:Y:S04]  /*0530*/  LDS R3, [R10+0x4] ;  /* 0x000004000a037984 */ /* 0x000ee80000000800 */
[----:B---3--:R-:W3:Y:S04]  /*0540*/  ATOMG.E.ADD.STRONG.GPU PT, R3, desc[UR4][R4.64], R3 ;  /* 0x80000003040379a8 */ /* 0x008ee800081ef104 */
[----:B---3--:R3:W-:Y:S02]  /*0550*/  STS [R10], R3 ;  /* 0x000000030a007388 */ /* 0x0087e40000000800 */
.L_x_73:
[----:B------:R-:W-:Y:S05]  /*0560*/  BSYNC.RECONVERGENT B0 ;  /* 0x0000000000007941 */ /* 0x000fea0003800200 */
.L_x_72:
[----:B------:R-:W-:Y:S06]  /*0570*/  BAR.SYNC.DEFER_BLOCKING 0x0 ;  /* 0x0000000000007b1d */ /* 0x000fec0000010000 */
[----:B------:R-:W-:Y:S05]  /*0580*/  @P0 EXIT ;  /* 0x000000000000094d */ /* 0x000fea0003800000 */
[----:B---3--:R-:W-:Y:S01]  /*0590*/  LEA R10, R6, R7, 0x18 ;  /* 0x00000007060a7211 */ /* 0x008fe200078ec0ff */
[----:B------:R-:W3:Y:S01]  /*05a0*/  LDCU.64 UR6, c[0x0][0x390] ;  /* 0x00007200ff0677ac */ /* 0x000ee20008000a00 */
[----:B------:R-:W4:Y:S01]  /*05b0*/  LDC.64 R6, c[0x0][0x388] ;  /* 0x0000e200ff067b82 */ /* 0x000f220000000a00 */
[----:B------:R-:W-:Y:S01]  /*05c0*/  SHF.R.S32.HI R5, RZ, 0x3, R2 ;  /* 0x00000003ff057819 */ /* 0x000fe20000011402 */
[----:B0-----:R-:W-:Y:S01]  /*05d0*/  @P1 IMAD.IADD R8, R8, 0x1, R9 ;  /* 0x0000000108081824 */ /* 0x001fe200078e0209 */
[----:B------:R-:W0:Y:S01]  /*05e0*/  LDS R3, [R10] ;  /* 0x000000000a037984 */ /* 0x000e220000000800 */
[----:B------:R-:W-:Y:S01]  /*05f0*/  IMAD.MOV.U32 R9, RZ, RZ, 0x1 ;  /* 0x00000001ff097424 */ /* 0x000fe200078e00ff */
[----:B------:R-:W-:Y:S02]  /*0600*/  LOP3.LUT R4, R2, 0x7, RZ, 0xc0, !PT ;  /* 0x0000000702047812 */ /* 0x000fe400078ec0ff */
[----:B------:R-:W-:Y:S02]  /*0610*/  LOP3.LUT R5, R5, 0xfffffffc, RZ, 0xc0, !PT ;  /* 0xfffffffc05057812 */ /* 0x000fe400078ec0ff */
[----:B0-----:R-:W-:-:S02]  /*0620*/  IADD3 R3, PT, PT, R8, -0x1, R3 ;  /* 0xffffffff08037810 */ /* 0x001fc40007ffe003 */
[----:B------:R-:W-:Y:S02]  /*0630*/  SHF.L.U32 R8, R9, R4, RZ ;  /* 0x0000000409087219 */ /* 0x000fe400000006ff */
[----:B---3--:R-:W-:Y:S02]  /*0640*/  IADD3 R4, P0, PT, R5, UR6, RZ ;  /* 0x0000000605047c10 */ /* 0x008fe4000ff1e0ff */
[----:B------:R-:W-:Y:S01]  /*0650*/  LOP3.LUT R9, R2, 0x18, RZ, 0xc0, !PT ;  /* 0x0000001802097812 */ /* 0x000fe200078ec0ff */
[----:B----4-:R-:W-:Y:S01]  /*0660*/  IMAD.WIDE R2, R3, 0x4, R6 ;  /* 0x0000000403027825 */ /* 0x010fe200078e0206 */
[----:B------:R-:W-:Y:S02]  /*0670*/  LEA.HI.X.SX32 R5, R5, UR7, 0x1, P0 ;  /* 0x0000000705057c11 */ /* 0x000fe400080f0eff */
[----:B------:R-:W-:Y:S02]  /*0680*/  SHF.L.U32 R9, R8, R9, RZ ;  /* 0x0000000908097219 */ /* 0x000fe400000006ff */
[----:B------:R-:W-:Y:S04]  /*0690*/  STG.E desc[UR4][R2.64], R0 ;  /* 0x0000000002007986 */ /* 0x000fe8000c101904 */
[----:B------:R-:W-:Y:S01]  /*06a0*/  REDG.E.OR.STRONG.GPU desc[UR4][R4.64], R9 ;  /* 0x000000090400798e */ /* 0x000fe2000f12e104 */
[----:B------:R-:W-:Y:S05]  /*06b0*/  EXIT ;  /* 0x000000000000794d */ /* 0x000fea0003800000 */
.L_x_69:
[----:B------:R-:W-:Y:S02]  /*06c0*/  IMAD.MOV.U32 R16, RZ, RZ, 0x1 ;  /* 0x00000001ff107424 */ /* 0x000fe400078e00ff */
[----:B------:R-:W-:Y:S02]  /*06d0*/  IMAD.MOV.U32 R17, RZ, RZ, RZ ;  /* 0x000000ffff117224 */ /* 0x000fe400078e00ff */
[----:B------:R-:W-:-:S07]  /*06e0*/  IMAD.MOV.U32 R15, RZ, RZ, -0x1 ;  /* 0xffffffffff0f7424 */ /* 0x000fce00078e00ff */
[----:B012---:R-:W-:Y:S05]  /*06f0*/  WARPSYNC.COLLECTIVE R15, `(.L_x_74) ;  /* 0x000000000f087348 */ /* 0x007fea0003c00000 */
[----:B--2---:R2:W3:Y:S02]  /*0700*/  SHFL.UP P0, R14, R10, R16, R17 ;  /* 0x040000100a0e7389 */ /* 0x0044e40000000011 */
[----:B0123--:R-:W-:Y:S05]  /*0710*/  ENDCOLLECTIVE ;  /* 0x000000000000791b */ /* 0x00ffea0003800000 */
.L_x_74:
[----:B------:R-:W-:Y:S02]  /*0720*/  IMAD.MOV.U32 R16, RZ, RZ, 0x2 ;  /* 0x00000002ff107424 */ /* 0x000fe400078e00ff */
[----:B------:R-:W-:-:S05]  /*0730*/  IMAD.MOV.U32 R11, RZ, RZ, R14 ;  /* 0x000000ffff0b7224 */ /* 0x000fca00078e000e */
[----:B------:R-:W-:-:S05]  /*0740*/  SEL R11, R11, RZ, P1 ;  /* 0x000000ff0b0b7207 */ /* 0x000fca0000800000 */
[----:B------:R-:W-:-:S04]  /*0750*/  IMAD.IADD R11, R10, 0x1, R11 ;  /* 0x000000010a0b7824 */ /* 0x000fc800078e020b */
[----:B------:R-:W-:-:S07]  /*0760*/  IMAD.MOV.U32 R10, RZ, RZ, R11 ;  /* 0x000000ffff0a7224 */ /* 0x000fce00078e000b */
[----:B------:R-:W-:Y:S05]  /*0770*/  WARPSYNC.COLLECTIVE R15, `(.L_x_75) ;  /* 0x000000000f087348 */ /* 0x000fea0003c00000 */
[----:B------:R0:W1:Y:S02]  /*0780*/  SHFL.UP P0, R14, R10, R16, R17 ;  /* 0x040000100a0e7389 */ /* 0x0000640000000011 */
[----:B01----:R-:W-:Y:S05]  /*0790*/  ENDCOLLECTIVE ;  /* 0x000000000000791b */ /* 0x003fea0003800000 */
.L_x_75:
        /* <DEDUP_REMOVED lines=8> */
.L_x_76:
[----:B------:R-:W-:Y:S05]  /*0820*/  BRA `(.L_x_77) ;  /* 0xfffffff800e87947 */ /* 0x000fea000383ffff */
.L_x_70:
[----:B------:R-:W-:Y:S01]  /*0830*/  BSSY B0, `(.L_x_78) ;  /* 0x0000008000007945 */ /* 0x000fe20003800000 */
[----:B------:R-:W-:Y:S02]  /*0840*/  IMAD.MOV.U32 R10, RZ, RZ, R12 ;  /* 0x000000ffff0a7224 */ /* 0x000fe400078e000c */
[----:B------:R-:W-:Y:S02]  /*0850*/  IMAD.MOV.U32 R16, RZ, RZ, 0x8 ;  /* 0x00000008ff107424 */ /* 0x000fe400078e00ff */
[----:B------:R-:W-:Y:S02]  /*0860*/  IMAD.MOV.U32 R17, RZ, RZ, RZ ;  /* 0x000000ffff117224 */ /* 0x000fe400078e00ff */
[----:B------:R-:W-:-:S07]  /*0870*/  IMAD.MOV.U32 R15, RZ, RZ, -0x1 ;  /* 0xffffffffff0f7424 */ /* 0x000fce00078e00ff */
[----:B012---:R-:W-:Y:S05]  /*0880*/  WARPSYNC.COLLECTIVE R15, `(.L_x_79) ;  /* 0x000000000f087348 */ /* 0x007fea0003c00000 */
[----:B------:R3:W4:Y:S02]  /*0890*/  SHFL.UP P0, R14, R10, R16, R17 ;  /* 0x040000100a0e7389 */ /* 0x0007240000000011 */
[----:B01234-:R-:W-:Y:S05]  /*08a0*/  ENDCOLLECTIVE ;  /* 0x000000000000791b */ /* 0x01ffea0003800000 */
.L_x_79:
[----:B------:R-:W-:Y:S05]  /*08b0*/  BSYNC B0 ;  /* 0x0000000000007941 */ /* 0x000fea0003800000 */
.L_x_78:
[----:B------:R-:W-:Y:S05]  /*08c0*/  BRA `(.L_x_80) ;  /* 0xfffffff800e07947 */ /* 0x000fea000383ffff */
.L_x_71:
        /* <DEDUP_REMOVED lines=8> */
.L_x_82:
[----:B------:R-:W-:Y:S05]  /*0950*/  BSYNC B0 ;  /* 0x0000000000007941 */ /* 0x000fea0003800000 */
.L_x_81:
[----:B------:R-:W-:Y:S05]  /*0960*/  BRA `(.L_x_68) ;  /* 0xfffffff800c07947 */ /* 0x000fea000383ffff */
.L_x_83:
        /* <DEDUP_REMOVED lines=9> */
.L_x_91:


//--------------------- .nv.shared._Z35sliding_window_sparse_matmul_kernelPKfPKhS0_Pfiiiiii --------------------------
	.section	.nv.shared._Z35sliding_window_sparse_matmul_kernelPKfPKhS0_Pfiiiiii,"aw",@nobits
	.sectionflags	@""
	.align	16
	.zero		1024


//--------------------- .nv.shared.reserved.0     --------------------------
	.section	.nv.shared.reserved.0,"aw",@nobits
	.weak		__nv_reservedSMEM_offset_0_alias
	.size		__nv_reservedSMEM_offset_0_alias, 0, 64
	.other		__nv_reservedSMEM_offset_0_alias,@"STO_CUDA_RESERVED_SHARED STV_DEFAULT"
__nv_reservedSMEM_offset_0_alias:
	.zero		0
	.zero		64


//--------------------- .nv.shared._Z31compute_row_offsets_fast_kernelPKjPiii --------------------------
	.section	.nv.shared._Z31compute_row_offsets_fast_kernelPKjPiii,"aw",@nobits
	.sectionflags	@""
	.align	16
	.zero		1024


//--------------------- .nv.shared._Z26compute_row_offsets_kernelPKhPiii --------------------------
	.section	.nv.shared._Z26compute_row_offsets_kernelPKhPiii,"aw",@nobits
	.sectionflags	@""
	.align	16
	.zero		1024


//--------------------- .nv.shared._Z27sparse_matmul_shared_kernelPKfPKhPKiS0_Pfiii --------------------------
	.section	.nv.shared._Z27sparse_matmul_shared_kernelPKfPKhPKiS0_Pfiii,"aw",@nobits
	.sectionflags	@""
	.align	16
	.zero		1024


//--------------------- .nv.shared._Z20sparse_matmul_kernelPKfPKhPKiS0_Pfiii --------------------------
	.section	.nv.shared._Z20sparse_matmul_kernelPKfPKhPKiS0_Pfiii,"aw",@nobits
	.sectionflags	@""
	.align	16
	.zero		1024


//--------------------- .nv.shared._Z26compute_prefix_sums_kernelPKhPii --------------------------
	.section	.nv.shared._Z26compute_prefix_sums_kernelPKhPii,"aw",@nobits
	.sectionflags	@""
	.align	16
.nv.shared._Z26compute_prefix_sums_kernelPKhPii:
	.zero		1056


//--------------------- .nv.shared._Z17decompress_kernelPKfPKhPfPKii --------------------------
	.section	.nv.shared._Z17decompress_kernelPKfPKhPfPKii,"aw",@nobits
	.sectionflags	@""
	.align	16
	.zero		1024


//--------------------- .nv.shared._Z15compress_kernelPKfPfPhPiif --------------------------
	.section	.nv.shared._Z15compress_kernelPKfPfPhPiif,"aw",@nobits
	.sectionflags	@""
	.align	16
.nv.shared._Z15compress_kernelPKfPfPhPiif:
	.zero		1072


//--------------------- .nv.constant0._Z35sliding_window_sparse_matmul_kernelPKfPKhS0_Pfiiiiii --------------------------
	.section	.nv.constant0._Z35sliding_window_sparse_matmul_kernelPKfPKhS0_Pfiiiiii,"a",@progbits
	.sectionflags	@""
	.align	4
.nv.constant0._Z35sliding_window_sparse_matmul_kernelPKfPKhS0_Pfiiiiii:
	.zero		952


//--------------------- .nv.constant0._Z31compute_row_offsets_fast_kernelPKjPiii --------------------------
	.section	.nv.constant0._Z31compute_row_offsets_fast_kernelPKjPiii,"a",@progbits
	.sectionflags	@""
	.align	4
.nv.constant0._Z31compute_row_offsets_fast_kernelPKjPiii:
	.zero		920


//--------------------- .nv.constant0._Z26compute_row_offsets_kernelPKhPiii --------------------------
	.section	.nv.constant0._Z26compute_row_offsets_kernelPKhPiii,"a",@progbits
	.sectionflags	@""
	.align	4
.nv.constant0._Z26compute_row_offsets_kernelPKhPiii:
	.zero		920


//--------------------- .nv.constant0._Z27sparse_matmul_shared_kernelPKfPKhPKiS0_Pfiii --------------------------
	.section	.nv.constant0._Z27sparse_matmul_shared_kernelPKfPKhPKiS0_Pfiii,"a",@progbits
	.sectionflags	@""
	.align	4
.nv.constant0._Z27sparse_matmul_shared_kernelPKfPKhPKiS0_Pfiii:
	.zero		948


//--------------------- .nv.constant0._Z20sparse_matmul_kernelPKfPKhPKiS0_Pfiii --------------------------
	.section	.nv.constant0._Z20sparse_matmul_kernelPKfPKhPKiS0_Pfiii,"a",@progbits
	.sectionflags	@""
	.align	4
.nv.constant0._Z20sparse_matmul_kernelPKfPKhPKiS0_Pfiii:
	.zero		948


//--------------------- .nv.constant0._Z26compute_prefix_sums_kernelPKhPii --------------------------
	.section	.nv.constant0._Z26compute_prefix_sums_kernelPKhPii,"a",@progbits
	.sectionflags	@""
	.align	4
.nv.constant0._Z26compute_prefix_sums_kernelPKhPii:
	.zero		916


//--------------------- .nv.constant0._Z17decompress_kernelPKfPKhPfPKii --------------------------
	.section	.nv.constant0._Z17decompress_kernelPKfPKhPfPKii,"a",@progbits
	.sectionflags	@""
	.align	4
.nv.constant0._Z17decompress_kernelPKfPKhPfPKii:
	.zero		932


//--------------------- .nv.constant0._Z15compress_kernelPKfPfPhPiif --------------------------
	.section	.nv.constant0._Z15compress_kernelPKfPfPhPiif,"a",@progbits
	.sectionflags	@""
	.align	4
.nv.constant0._Z15compress_kernelPKfPfPhPiif:
	.zero		936


//--------------------- SYMBOLS --------------------------

	.type		.nv.reservedSmem.offset0,@object
	.size		.nv.reservedSmem.offset0,0x4
	.type		.nv.reservedSmem.cap,@object
	.size		.nv.reservedSmem.cap,0x4
